	.target	sm_90a

	.elftype	@"ET_EXEC"


//--------------------- .note.nv.tkinfo           --------------------------
	.section	.note.nv.tkinfo,"",@"SHT_NOTE"
	.sectionflags	@"SHF_NOTE_NV_TKINFO"
	.tkinfo
        /*0018*/ 	.word	0x00000002
        /*0030*/ 	.string	""
        /*0030*/ 	.string	"ptxas"
        /*0030*/ 	.string	"Cuda compilation tools, release 13.0, V13.0.88"
        /*0030*/ 	.string	"Build cuda_13.0.r13.0/compiler.36424714_0"
        /*0030*/ 	.string	"-arch sm_90a -m 64 "



//--------------------- .note.nv.cuinfo           --------------------------
	.section	.note.nv.cuinfo,"",@"SHT_NOTE"
	.sectionflags	@"SHF_NOTE_NV_CUINFO"
        /*0018*/ 	.short	0x0002
        /*001a*/ 	.short	0x005a
        /*001c*/ 	.short	0x0082
	.zero		2


//--------------------- .nv.info                  --------------------------
	.section	.nv.info,"",@"SHT_CUDA_INFO"
	.align	4


	//----- nvinfo : EIATTR_REGCOUNT
	.align		4
        /*0000*/ 	.byte	0x04, 0x2f
        /*0002*/ 	.short	(.L_12 - .L_11)
	.align		4
.L_11:
        /*0004*/ 	.word	index@(_ZN7cutlass13device_kernelINS_4gemm6kernel13GemmUniversalIN4cute5tupleIJiiiiEEENS1_10collective13CollectiveMmaINS1_37MainloopSm90TmaGmmaWarpSpecializedFP8ILi18ENS5_IJNS4_1CILi1EEENSA_ILi4EEESB_EEENS1_35KernelTmaWarpSpecializedCooperativeEEENS5_IJNSA_ILi256EEENSA_ILi128EEENSA_ILi32EEEEEENS_12float_e5m2_tENS5_IJlSB_lEEESK_SL_NS4_8TiledMMAINS4_8MMA_AtomIJNS4_4SM904GMMA31MMA_64x128x32_F32E5M2E5M2_SS_TNILNSP_7ScaleInE1ELSR_1EEEEEENS4_6LayoutINS5_IJNSA_ILi2EEESB_SB_EEENS5_IJSB_NSA_ILi0EEESX_EEEEENS5_IJNS4_10UnderscoreES10_S10_EEEEENS4_23SM90_TMA_LOAD_MULTICASTENS4_14ComposedLayoutINS4_7SwizzleILi1ELi4ELi3EEENS4_18smem_ptr_flag_bitsILi8EEENSU_INS5_IJNSA_ILi8EEESI_EEENS5_IJSI_SB_EEEEEEEvNS4_8identityENS4_13SM90_TMA_LOADES1D_vS1E_EENS_8epilogue10collective6detail29Sm90TmaWarpSpecializedAdapterINS1I_15DefaultEpilogueISK_SL_SL_NS1H_6thread17LinearCombinationISK_Li1EffLNS1M_9ScaleType4KindE0ELNS_15FloatRoundStyleE2ESK_EENS1_15EpilogueDefaultEEEEEvvEEEEvNT_6ParamsE)
        /*0008*/ 	.word	0x000000a8


	//----- nvinfo : EIATTR_FRAME_SIZE
	.align		4
.L_12:
        /*000c*/ 	.byte	0x04, 0x11
        /*000e*/ 	.short	(.L_14 - .L_13)
	.align		4
.L_13:
        /*0010*/ 	.word	index@(_ZN7cutlass13device_kernelINS_4gemm6kernel13GemmUniversalIN4cute5tupleIJiiiiEEENS1_10collective13CollectiveMmaINS1_37MainloopSm90TmaGmmaWarpSpecializedFP8ILi18ENS5_IJNS4_1CILi1EEENSA_ILi4EEESB_EEENS1_35KernelTmaWarpSpecializedCooperativeEEENS5_IJNSA_ILi256EEENSA_ILi128EEENSA_ILi32EEEEEENS_12float_e5m2_tENS5_IJlSB_lEEESK_SL_NS4_8TiledMMAINS4_8MMA_AtomIJNS4_4SM904GMMA31MMA_64x128x32_F32E5M2E5M2_SS_TNILNSP_7ScaleInE1ELSR_1EEEEEENS4_6LayoutINS5_IJNSA_ILi2EEESB_SB_EEENS5_IJSB_NSA_ILi0EEESX_EEEEENS5_IJNS4_10UnderscoreES10_S10_EEEEENS4_23SM90_TMA_LOAD_MULTICASTENS4_14ComposedLayoutINS4_7SwizzleILi1ELi4ELi3EEENS4_18smem_ptr_flag_bitsILi8EEENSU_INS5_IJNSA_ILi8EEESI_EEENS5_IJSI_SB_EEEEEEEvNS4_8identityENS4_13SM90_TMA_LOADES1D_vS1E_EENS_8epilogue10collective6detail29Sm90TmaWarpSpecializedAdapterINS1I_15DefaultEpilogueISK_SL_SL_NS1H_6thread17LinearCombinationISK_Li1EffLNS1M_9ScaleType4KindE0ELNS_15FloatRoundStyleE2ESK_EENS1_15EpilogueDefaultEEEEEvvEEEEvNT_6ParamsE)
        /*0014*/ 	.word	0x00000100


	//----- nvinfo : EIATTR_MIN_STACK_SIZE
	.align		4
.L_14:
        /*0018*/ 	.byte	0x04, 0x12
        /*001a*/ 	.short	(.L_16 - .L_15)
	.align		4
.L_15:
        /*001c*/ 	.word	index@(_ZN7cutlass13device_kernelINS_4gemm6kernel13GemmUniversalIN4cute5tupleIJiiiiEEENS1_10collective13CollectiveMmaINS1_37MainloopSm90TmaGmmaWarpSpecializedFP8ILi18ENS5_IJNS4_1CILi1EEENSA_ILi4EEESB_EEENS1_35KernelTmaWarpSpecializedCooperativeEEENS5_IJNSA_ILi256EEENSA_ILi128EEENSA_ILi32EEEEEENS_12float_e5m2_tENS5_IJlSB_lEEESK_SL_NS4_8TiledMMAINS4_8MMA_AtomIJNS4_4SM904GMMA31MMA_64x128x32_F32E5M2E5M2_SS_TNILNSP_7ScaleInE1ELSR_1EEEEEENS4_6LayoutINS5_IJNSA_ILi2EEESB_SB_EEENS5_IJSB_NSA_ILi0EEESX_EEEEENS5_IJNS4_10UnderscoreES10_S10_EEEEENS4_23SM90_TMA_LOAD_MULTICASTENS4_14ComposedLayoutINS4_7SwizzleILi1ELi4ELi3EEENS4_18smem_ptr_flag_bitsILi8EEENSU_INS5_IJNSA_ILi8EEESI_EEENS5_IJSI_SB_EEEEEEEvNS4_8identityENS4_13SM90_TMA_LOADES1D_vS1E_EENS_8epilogue10collective6detail29Sm90TmaWarpSpecializedAdapterINS1I_15DefaultEpilogueISK_SL_SL_NS1H_6thread17LinearCombinationISK_Li1EffLNS1M_9ScaleType4KindE0ELNS_15FloatRoundStyleE2ESK_EENS1_15EpilogueDefaultEEEEEvvEEEEvNT_6ParamsE)
        /*0020*/ 	.word	0x00000100
.L_16:


//--------------------- .nv.compat                --------------------------
	.section	.nv.compat,"",@"SHT_CUDA_COMPAT_INFO"
	.align	4
        /*0000*/ 	.byte	0x02, 0x09, 0x01, 0x00, 0x02, 0x02, 0x04, 0x00, 0x02, 0x05, 0x05, 0x00, 0x03, 0x07, 0x01, 0x01
        /*0010*/ 	.byte	0x02, 0x03, 0x01, 0x00, 0x02, 0x06, 0x01, 0x00, 0x04, 0x0b, 0x08, 0x00, 0x00, 0x00, 0x00, 0x00
        /*0020*/ 	.byte	0x00, 0x00, 0x00, 0x00


//--------------------- .nv.info._ZN7cutlass13device_kernelINS_4gemm6kernel13GemmUniversalIN4cute5tupleIJiiiiEEENS1_10collective13CollectiveMmaINS1_37MainloopSm90TmaGmmaWarpSpecializedFP8ILi18ENS5_IJNS4_1CILi1EEENSA_ILi4EEESB_EEENS1_35KernelTmaWarpSpecializedCooperativeEEENS5_IJNSA_ILi256EEENSA_ILi128EEENSA_ILi32EEEEEENS_12float_e5m2_tENS5_IJlSB_lEEESK_SL_NS4_8TiledMMAINS4_8MMA_AtomIJNS4_4SM904GMMA31MMA_64x128x32_F32E5M2E5M2_SS_TNILNSP_7ScaleInE1ELSR_1EEEEEENS4_6LayoutINS5_IJNSA_ILi2EEESB_SB_EEENS5_IJSB_NSA_ILi0EEESX_EEEEENS5_IJNS4_10UnderscoreES10_S10_EEEEENS4_23SM90_TMA_LOAD_MULTICASTENS4_14ComposedLayoutINS4_7SwizzleILi1ELi4ELi3EEENS4_18smem_ptr_flag_bitsILi8EEENSU_INS5_IJNSA_ILi8EEESI_EEENS5_IJSI_SB_EEEEEEEvNS4_8identityENS4_13SM90_TMA_LOADES1D_vS1E_EENS_8epilogue10collective6detail29Sm90TmaWarpSpecializedAdapterINS1I_15DefaultEpilogueISK_SL_SL_NS1H_6thread17LinearCombinationISK_Li1EffLNS1M_9ScaleType4KindE0ELNS_15FloatRoundStyleE2ESK_EENS1_15EpilogueDefaultEEEEEvvEEEEvNT_6ParamsE --------------------------
	.section	.nv.info._ZN7cutlass13device_kernelINS_4gemm6kernel13GemmUniversalIN4cute5tupleIJiiiiEEENS1_10collective13CollectiveMmaINS1_37MainloopSm90TmaGmmaWarpSpecializedFP8ILi18ENS5_IJNS4_1CILi1EEENSA_ILi4EEESB_EEENS1_35KernelTmaWarpSpecializedCooperativeEEENS5_IJNSA_ILi256EEENSA_ILi128EEENSA_ILi32EEEEEENS_12float_e5m2_tENS5_IJlSB_lEEESK_SL_NS4_8TiledMMAINS4_8MMA_AtomIJNS4_4SM904GMMA31MMA_64x128x32_F32E5M2E5M2_SS_TNILNSP_7ScaleInE1ELSR_1EEEEEENS4_6LayoutINS5_IJNSA_ILi2EEESB_SB_EEENS5_IJSB_NSA_ILi0EEESX_EEEEENS5_IJNS4_10UnderscoreES10_S10_EEEEENS4_23SM90_TMA_LOAD_MULTICASTENS4_14ComposedLayoutINS4_7SwizzleILi1ELi4ELi3EEENS4_18smem_ptr_flag_bitsILi8EEENSU_INS5_IJNSA_ILi8EEESI_EEENS5_IJSI_SB_EEEEEEEvNS4_8identityENS4_13SM90_TMA_LOADES1D_vS1E_EENS_8epilogue10collective6detail29Sm90TmaWarpSpecializedAdapterINS1I_15DefaultEpilogueISK_SL_SL_NS1H_6thread17LinearCombinationISK_Li1EffLNS1M_9ScaleType4KindE0ELNS_15FloatRoundStyleE2ESK_EENS1_15EpilogueDefaultEEEEEvvEEEEvNT_6ParamsE,"",@"SHT_CUDA_INFO"
	.sectionflags	@""
	.align	4


	//----- nvinfo : EIATTR_CUDA_API_VERSION
	.align		4
        /*0000*/ 	.byte	0x04, 0x37
        /*0002*/ 	.short	(.L_18 - .L_17)
.L_17:
        /*0004*/ 	.word	0x00000082


	//----- nvinfo : EIATTR_KPARAM_INFO
	.align		4
.L_18:
        /*0008*/ 	.byte	0x04, 0x17
        /*000a*/ 	.short	(.L_20 - .L_19)
.L_19:
        /*000c*/ 	.word	0x00000000
        /*0010*/ 	.short	0x0000
        /*0012*/ 	.short	0x0070
        /*0014*/ 	.byte	0x00, 0xf0, 0x01, 0x10


	//----- nvinfo : EIATTR_SPARSE_MMA_MASK
	.align		4
.L_20:
        /*0018*/ 	.byte	0x03, 0x50
        /*001a*/ 	.short	0x0000


	//----- nvinfo : EIATTR_MAXREG_COUNT
	.align		4
        /*001c*/ 	.byte	0x03, 0x1b
        /*001e*/ 	.short	0x00a8


	//----- nvinfo : EIATTR_NUM_BARRIERS
	.align		4
        /*0020*/ 	.byte	0x02, 0x4c
        /*0022*/ 	.byte	0x01
	.zero		1


	//----- nvinfo : EIATTR_ANNOTATIONS
	.align		4
        /*0024*/ 	.byte	0x04, 0x55
        /*0026*/ 	.short	(.L_22 - .L_21)


	//   ....[0]....
.L_21:
        /*0028*/ 	.word	0x00000001
        /*002c*/ 	.byte	0x60, 0x08, 0x00, 0x00, 0x01, 0x00, 0x00, 0x00, 0x90, 0x0a, 0x00, 0x00, 0x01, 0x00, 0x00, 0x00
        /* <DEDUP_REMOVED lines=195> */
        /*0c6c*/ 	.byte	0x10, 0x0d, 0x01, 0x00, 0x01, 0x00, 0x00, 0x00, 0x60, 0x0d, 0x01, 0x00


	//----- nvinfo : EIATTR_MERCURY_ISA_VERSION
	.align		4
.L_22:
        /*0c78*/ 	.byte	0x03, 0x5f
        /*0c7a*/ 	.short	0x0101


	//----- nvinfo : EIATTR_INT_WARP_WIDE_INSTR_OFFSETS
	.align		4
        /*0c7c*/ 	.byte	0x04, 0x31
        /*0c7e*/ 	.short	(.L_24 - .L_23)


	//   ....[0]....
.L_23:
        /*0c80*/ 	.word	0x00000720


	//   ....[1]....
        /*0c84*/ 	.word	0x00000740


	//   ....[2]....
        /*0c88*/ 	.word	0x00000890


	//----- nvinfo : EIATTR_COOP_GROUP_MASK_REGIDS
	.align		4
.L_24:
        /*0c8c*/ 	.byte	0x04, 0x29
        /*0c8e*/ 	.short	(.L_26 - .L_25)


	//   ....[0]....
.L_25:
        /*0c90*/ 	.word	0xffffffff


	//   ....[1]....
        /*0c94*/ 	.word	0xffffffff


	//   ....[2]....
        /*0c98*/ 	.word	0xffffffff


	//   ....[3]....
        /*0c9c*/ 	.word	0xffffffff


	//   ....[4]....
        /*0ca0*/ 	.word	0xffffffff


	//   ....[5]....
        /*0ca4*/ 	.word	0xffffffff


	//----- nvinfo : EIATTR_COOP_GROUP_INSTR_OFFSETS
	.align		4
.L_26:
        /*0ca8*/ 	.byte	0x04, 0x28
        /*0caa*/ 	.short	(.L_28 - .L_27)


	//   ....[0]....
.L_27:
        /*0cac*/ 	.word	0x00000070


	//   ....[1]....
        /*0cb0*/ 	.word	0x00000080


	//   ....[2]....
        /*0cb4*/ 	.word	0x000001a0


	//   ....[3]....
        /*0cb8*/ 	.word	0x000005b0


	//   ....[4]....
        /*0cbc*/ 	.word	0x000009a0


	//   ....[5]....
        /*0cc0*/ 	.word	0x00001720


	//----- nvinfo : EIATTR_REG_RECONFIG
	.align		4
.L_28:
        /*0cc4*/ 	.byte	0x01, 0x54
	.zero		2


	//----- nvinfo : EIATTR_MBARRIER_INSTR_OFFSETS
	.align		4
        /*0cc8*/ 	.byte	0x04, 0x39
        /*0cca*/ 	.short	(.L_30 - .L_29)


	//   ....[0]....
.L_29:
        /*0ccc*/ 	.word	0x00000340
        /*0cd0*/ 	.word	0x000000ff
        /*0cd4*/ 	.word	0x00000000
        /*0cd8*/ 	.short	0x0100
        /*0cda*/ 	.byte	0x09
	.zero		1


	//   ....[1]....
        /*0cdc*/ 	.word	0x00000350
        /*0ce0*/ 	.word	0x000000ff
        /*0ce4*/ 	.word	0x00000090
        /*0ce8*/ 	.short	0x0100
        /*0cea*/ 	.byte	0x09
	.zero		1


	//   ....[2]....
        /*0cec*/ 	.word	0x00000360
        /*0cf0*/ 	.word	0x000000ff
        /*0cf4*/ 	.word	0x00000008
        /*0cf8*/ 	.short	0x0100
        /*0cfa*/ 	.byte	0x09
	.zero		1


	//   ....[3]....
        /*0cfc*/ 	.word	0x00000370
        /*0d00*/ 	.word	0x000000ff
        /*0d04*/ 	.word	0x00000098
        /*0d08*/ 	.short	0x0100
        /*0d0a*/ 	.byte	0x09
	.zero		1


	//   ....[4]....
        /*0d0c*/ 	.word	0x00000380
        /*0d10*/ 	.word	0x000000ff
        /*0d14*/ 	.word	0x00000010
        /*0d18*/ 	.short	0x0100
        /*0d1a*/ 	.byte	0x09
	.zero		1


	//   ....[5]....
        /*0d1c*/ 	.word	0x00000390
        /*0d20*/ 	.word	0x000000ff
        /*0d24*/ 	.word	0x000000a0
        /*0d28*/ 	.short	0x0100
        /*0d2a*/ 	.byte	0x09
	.zero		1


	//   ....[6]....
        /*0d2c*/ 	.word	0x000003a0
        /*0d30*/ 	.word	0x000000ff
        /*0d34*/ 	.word	0x00000018
        /*0d38*/ 	.short	0x0100
        /*0d3a*/ 	.byte	0x09
	.zero		1


	//   ....[7]....
        /*0d3c*/ 	.word	0x000003b0
        /*0d40*/ 	.word	0x000000ff
        /*0d44*/ 	.word	0x000000a8
        /*0d48*/ 	.short	0x0100
        /*0d4a*/ 	.byte	0x09
	.zero		1


	//   ....[8]....
        /*0d4c*/ 	.word	0x000003c0
        /*0d50*/ 	.word	0x000000ff
        /*0d54*/ 	.word	0x00000020
        /*0d58*/ 	.short	0x0100
        /*0d5a*/ 	.byte	0x09
	.zero		1


	//   ....[9]....
        /*0d5c*/ 	.word	0x000003d0
        /*0d60*/ 	.word	0x000000ff
        /*0d64*/ 	.word	0x000000b0
        /*0d68*/ 	.short	0x0100
        /*0d6a*/ 	.byte	0x09
	.zero		1


	//   ....[10]....
        /*0d6c*/ 	.word	0x000003e0
        /*0d70*/ 	.word	0x000000ff
        /*0d74*/ 	.word	0x00000028
        /*0d78*/ 	.short	0x0100
        /*0d7a*/ 	.byte	0x09
	.zero		1


	//   ....[11]....
        /*0d7c*/ 	.word	0x000003f0
        /*0d80*/ 	.word	0x000000ff
        /*0d84*/ 	.word	0x000000b8
        /*0d88*/ 	.short	0x0100
        /*0d8a*/ 	.byte	0x09
	.zero		1


	//   ....[12]....
        /*0d8c*/ 	.word	0x00000400
        /*0d90*/ 	.word	0x000000ff
        /*0d94*/ 	.word	0x00000030
        /*0d98*/ 	.short	0x0100
        /*0d9a*/ 	.byte	0x09
	.zero		1


	//   ....[13]....
        /*0d9c*/ 	.word	0x00000410
        /*0da0*/ 	.word	0x000000ff
        /*0da4*/ 	.word	0x000000c0
        /*0da8*/ 	.short	0x0100
        /*0daa*/ 	.byte	0x09
	.zero		1


	//   ....[14]....
        /*0dac*/ 	.word	0x00000420
        /*0db0*/ 	.word	0x000000ff
        /*0db4*/ 	.word	0x00000038
        /*0db8*/ 	.short	0x0100
        /*0dba*/ 	.byte	0x09
	.zero		1


	//   ....[15]....
        /*0dbc*/ 	.word	0x00000430
        /*0dc0*/ 	.word	0x000000ff
        /*0dc4*/ 	.word	0x000000c8
        /*0dc8*/ 	.short	0x0100
        /*0dca*/ 	.byte	0x09
	.zero		1


	//   ....[16]....
        /*0dcc*/ 	.word	0x00000440
        /*0dd0*/ 	.word	0x000000ff
        /*0dd4*/ 	.word	0x00000040
        /*0dd8*/ 	.short	0x0100
        /*0dda*/ 	.byte	0x09
	.zero		1


	//   ....[17]....
        /*0ddc*/ 	.word	0x00000450
        /*0de0*/ 	.word	0x000000ff
        /*0de4*/ 	.word	0x000000d0
        /*0de8*/ 	.short	0x0100
        /*0dea*/ 	.byte	0x09
	.zero		1


	//   ....[18]....
        /*0dec*/ 	.word	0x00000460
        /*0df0*/ 	.word	0x000000ff
        /*0df4*/ 	.word	0x00000048
        /*0df8*/ 	.short	0x0100
        /*0dfa*/ 	.byte	0x09
	.zero		1


	//   ....[19]....
        /*0dfc*/ 	.word	0x00000470
        /*0e00*/ 	.word	0x000000ff
        /*0e04*/ 	.word	0x000000d8
        /*0e08*/ 	.short	0x0100
        /*0e0a*/ 	.byte	0x09
	.zero		1


	//   ....[20]....
        /*0e0c*/ 	.word	0x00000480
        /*0e10*/ 	.word	0x000000ff
        /*0e14*/ 	.word	0x00000050
        /*0e18*/ 	.short	0x0100
        /*0e1a*/ 	.byte	0x09
	.zero		1


	//   ....[21]....
        /*0e1c*/ 	.word	0x00000490
        /*0e20*/ 	.word	0x000000ff
        /*0e24*/ 	.word	0x000000e0
        /*0e28*/ 	.short	0x0100
        /*0e2a*/ 	.byte	0x09
	.zero		1


	//   ....[22]....
        /*0e2c*/ 	.word	0x000004a0
        /*0e30*/ 	.word	0x000000ff
        /*0e34*/ 	.word	0x00000058
        /*0e38*/ 	.short	0x0100
        /*0e3a*/ 	.byte	0x09
	.zero		1


	//   ....[23]....
        /*0e3c*/ 	.word	0x000004b0
        /*0e40*/ 	.word	0x000000ff
        /*0e44*/ 	.word	0x000000e8
        /*0e48*/ 	.short	0x0100
        /*0e4a*/ 	.byte	0x09
	.zero		1


	//   ....[24]....
        /*0e4c*/ 	.word	0x000004c0
        /*0e50*/ 	.word	0x000000ff
        /*0e54*/ 	.word	0x00000060
        /*0e58*/ 	.short	0x0100
        /*0e5a*/ 	.byte	0x09
	.zero		1


	//   ....[25]....
        /*0e5c*/ 	.word	0x000004d0
        /*0e60*/ 	.word	0x000000ff
        /*0e64*/ 	.word	0x000000f0
        /*0e68*/ 	.short	0x0100
        /*0e6a*/ 	.byte	0x09
	.zero		1


	//   ....[26]....
        /*0e6c*/ 	.word	0x000004e0
        /*0e70*/ 	.word	0x000000ff
        /*0e74*/ 	.word	0x00000068
        /*0e78*/ 	.short	0x0100
        /*0e7a*/ 	.byte	0x09
	.zero		1


	//   ....[27]....
        /*0e7c*/ 	.word	0x000004f0
        /*0e80*/ 	.word	0x000000ff
        /*0e84*/ 	.word	0x000000f8
        /*0e88*/ 	.short	0x0100
        /*0e8a*/ 	.byte	0x09
	.zero		1


	//   ....[28]....
        /*0e8c*/ 	.word	0x00000500
        /*0e90*/ 	.word	0x000000ff
        /*0e94*/ 	.word	0x00000070
        /*0e98*/ 	.short	0x0100
        /*0e9a*/ 	.byte	0x09
	.zero		1


	//   ....[29]....
        /*0e9c*/ 	.word	0x00000510
        /*0ea0*/ 	.word	0x000000ff
        /*0ea4*/ 	.word	0x00000100
        /*0ea8*/ 	.short	0x0100
        /*0eaa*/ 	.byte	0x09
	.zero		1


	//   ....[30]....
        /*0eac*/ 	.word	0x00000520
        /*0eb0*/ 	.word	0x000000ff
        /*0eb4*/ 	.word	0x00000078
        /*0eb8*/ 	.short	0x0100
        /*0eba*/ 	.byte	0x09
	.zero		1


	//   ....[31]....
        /*0ebc*/ 	.word	0x00000530
        /*0ec0*/ 	.word	0x000000ff
        /*0ec4*/ 	.word	0x00000108
        /*0ec8*/ 	.short	0x0100
        /*0eca*/ 	.byte	0x09
	.zero		1


	//   ....[32]....
        /*0ecc*/ 	.word	0x00000540
        /*0ed0*/ 	.word	0x000000ff
        /*0ed4*/ 	.word	0x00000080
        /*0ed8*/ 	.short	0x0100
        /*0eda*/ 	.byte	0x09
	.zero		1


	//   ....[33]....
        /*0edc*/ 	.word	0x00000550
        /*0ee0*/ 	.word	0x000000ff
        /*0ee4*/ 	.word	0x00000110
        /*0ee8*/ 	.short	0x0100
        /*0eea*/ 	.byte	0x09
	.zero		1


	//   ....[34]....
        /*0eec*/ 	.word	0x00000560
        /*0ef0*/ 	.word	0x000000ff
        /*0ef4*/ 	.word	0x00000088
        /*0ef8*/ 	.short	0x0100
        /*0efa*/ 	.byte	0x09
	.zero		1


	//   ....[35]....
        /*0efc*/ 	.word	0x00000570
        /*0f00*/ 	.word	0x000000ff
        /*0f04*/ 	.word	0x00000118
        /*0f08*/ 	.short	0x0100
        /*0f0a*/ 	.byte	0x09
	.zero		1


	//   ....[36]....
        /*0f0c*/ 	.word	0x00000920
        /*0f10*/ 	.word	0x000000ff
        /*0f14*/ 	.word	0x00000130
        /*0f18*/ 	.short	0x0100
        /*0f1a*/ 	.byte	0x06
	.zero		1


	//   ....[37]....
        /*0f1c*/ 	.word	0x00000950
        /*0f20*/ 	.word	0x000000ff
        /*0f24*/ 	.word	0x00000138
        /*0f28*/ 	.short	0x0100
        /*0f2a*/ 	.byte	0x06
	.zero		1


	//   ....[38]....
        /*0f2c*/ 	.word	0x00001f30
        /*0f30*/ 	.word	0x000000ff
        /*0f34*/ 	.word	0x00000000
        /*0f38*/ 	.short	0x010a
        /*0f3a*/ 	.byte	0x07
	.zero		1


	//   ....[39]....
        /*0f3c*/ 	.word	0x00001f90
        /*0f40*/ 	.word	0x000000ff
        /*0f44*/ 	.word	0x00000000
        /*0f48*/ 	.short	0x010a
        /*0f4a*/ 	.byte	0x07
	.zero		1


	//   ....[40]....
        /*0f4c*/ 	.word	0x00003160
        /*0f50*/ 	.word	0x000000ff
        /*0f54*/ 	.word	0x00000000
        /*0f58*/ 	.short	0x010a
        /*0f5a*/ 	.byte	0x09
	.zero		1


	//   ....[41]....
        /*0f5c*/ 	.word	0x000031a0
        /*0f60*/ 	.word	0x000000ff
        /*0f64*/ 	.word	0x00000000
        /*0f68*/ 	.short	0x010a
        /*0f6a*/ 	.byte	0x09
	.zero		1


	//   ....[42]....
        /*0f6c*/ 	.word	0x000041e0
        /*0f70*/ 	.word	0x000000e5
        /*0f74*/ 	.word	0x00000000
        /*0f78*/ 	.short	0x0101
        /*0f7a*/ 	.byte	0x3f
	.zero		1


	//   ....[43]....
        /*0f7c*/ 	.word	0x000053d0
        /*0f80*/ 	.word	0x00000018
        /*0f84*/ 	.word	0x00000000
        /*0f88*/ 	.short	0x0101
        /*0f8a*/ 	.byte	0x3f
	.zero		1


	//   ....[44]....
        /*0f8c*/ 	.word	0x0000f780
        /*0f90*/ 	.word	0x0000000d
        /*0f94*/ 	.word	0x00000090
        /*0f98*/ 	.short	0x010a
        /*0f9a*/ 	.byte	0x3f
	.zero		1


	//   ....[45]....
        /*0f9c*/ 	.word	0x0000fb50
        /*0fa0*/ 	.word	0x00000005
        /*0fa4*/ 	.word	0x00000138
        /*0fa8*/ 	.short	0x0101
        /*0faa*/ 	.byte	0x3f
	.zero		1


	//   ....[46]....
        /*0fac*/ 	.word	0x000102d0
        /*0fb0*/ 	.word	0x00000007
        /*0fb4*/ 	.word	0x00000000
        /*0fb8*/ 	.short	0x010a
        /*0fba*/ 	.byte	0x3f
	.zero		1


	//   ....[47]....
        /*0fbc*/ 	.word	0x00010350
        /*0fc0*/ 	.word	0x00000008
        /*0fc4*/ 	.word	0x00000000
        /*0fc8*/ 	.short	0x010a
        /*0fca*/ 	.byte	0x3f
	.zero		1


	//   ....[48]....
        /*0fcc*/ 	.word	0x000103e0
        /*0fd0*/ 	.word	0x00000009
        /*0fd4*/ 	.word	0x00000000
        /*0fd8*/ 	.short	0x010a
        /*0fda*/ 	.byte	0x3f
	.zero		1


	//   ....[49]....
        /*0fdc*/ 	.word	0x00010470
        /*0fe0*/ 	.word	0x00000008
        /*0fe4*/ 	.word	0x00000000
        /*0fe8*/ 	.short	0x010a
        /*0fea*/ 	.byte	0x3f
	.zero		1


	//   ....[50]....
        /*0fec*/ 	.word	0x00010500
        /*0ff0*/ 	.word	0x00000009
        /*0ff4*/ 	.word	0x00000000
        /*0ff8*/ 	.short	0x010a
        /*0ffa*/ 	.byte	0x3f
	.zero		1


	//   ....[51]....
        /*0ffc*/ 	.word	0x00010590
        /*1000*/ 	.word	0x00000008
        /*1004*/ 	.word	0x00000000
        /*1008*/ 	.short	0x010a
        /*100a*/ 	.byte	0x3f
	.zero		1


	//   ....[52]....
        /*100c*/ 	.word	0x00010620
        /*1010*/ 	.word	0x00000009
        /*1014*/ 	.word	0x00000000
        /*1018*/ 	.short	0x010a
        /*101a*/ 	.byte	0x3f
	.zero		1


	//   ....[53]....
        /*101c*/ 	.word	0x000106b0
        /*1020*/ 	.word	0x00000008
        /*1024*/ 	.word	0x00000000
        /*1028*/ 	.short	0x010a
        /*102a*/ 	.byte	0x3f
	.zero		1


	//   ....[54]....
        /*102c*/ 	.word	0x00010740
        /*1030*/ 	.word	0x00000009
        /*1034*/ 	.word	0x00000000
        /*1038*/ 	.short	0x010a
        /*103a*/ 	.byte	0x3f
	.zero		1


	//   ....[55]....
        /*103c*/ 	.word	0x000107d0
        /*1040*/ 	.word	0x00000008
        /*1044*/ 	.word	0x00000000
        /*1048*/ 	.short	0x010a
        /*104a*/ 	.byte	0x3f
	.zero		1


	//   ....[56]....
        /*104c*/ 	.word	0x00010860
        /*1050*/ 	.word	0x00000009
        /*1054*/ 	.word	0x00000000
        /*1058*/ 	.short	0x010a
        /*105a*/ 	.byte	0x3f
	.zero		1


	//   ....[57]....
        /*105c*/ 	.word	0x000108f0
        /*1060*/ 	.word	0x00000008
        /*1064*/ 	.word	0x00000000
        /*1068*/ 	.short	0x010a
        /*106a*/ 	.byte	0x3f
	.zero		1


	//   ....[58]....
        /*106c*/ 	.word	0x00010980
        /*1070*/ 	.word	0x00000009
        /*1074*/ 	.word	0x00000000
        /*1078*/ 	.short	0x010a
        /*107a*/ 	.byte	0x3f
	.zero		1


	//   ....[59]....
        /*107c*/ 	.word	0x00010a10
        /*1080*/ 	.word	0x00000008
        /*1084*/ 	.word	0x00000000
        /*1088*/ 	.short	0x010a
        /*108a*/ 	.byte	0x3f
	.zero		1


	//   ....[60]....
        /*108c*/ 	.word	0x00010aa0
        /*1090*/ 	.word	0x00000009
        /*1094*/ 	.word	0x00000000
        /*1098*/ 	.short	0x010a
        /*109a*/ 	.byte	0x3f
	.zero		1


	//   ....[61]....
        /*109c*/ 	.word	0x00010b30
        /*10a0*/ 	.word	0x00000008
        /*10a4*/ 	.word	0x00000000
        /*10a8*/ 	.short	0x010a
        /*10aa*/ 	.byte	0x3f
	.zero		1


	//   ....[62]....
        /*10ac*/ 	.word	0x00010bc0
        /*10b0*/ 	.word	0x0000000b
        /*10b4*/ 	.word	0x00000000
        /*10b8*/ 	.short	0x010a
        /*10ba*/ 	.byte	0x3f
	.zero		1


	//   ....[63]....
        /*10bc*/ 	.word	0x00010c50
        /*10c0*/ 	.word	0x00000003
        /*10c4*/ 	.word	0x00000000
        /*10c8*/ 	.short	0x010a
        /*10ca*/ 	.byte	0x3f
	.zero		1


	//   ....[64]....
        /*10cc*/ 	.word	0x00010cc0
        /*10d0*/ 	.word	0x00000003
        /*10d4*/ 	.word	0x00000000
        /*10d8*/ 	.short	0x010a
        /*10da*/ 	.byte	0x3f
	.zero		1


	//   ....[65]....
        /*10dc*/ 	.word	0x00010d30
        /*10e0*/ 	.word	0x00000000
        /*10e4*/ 	.word	0x00000000
        /*10e8*/ 	.short	0x010a
        /*10ea*/ 	.byte	0x3f
	.zero		1


	//   ....[66]....
        /*10ec*/ 	.word	0x00010e10
        /*10f0*/ 	.word	0x0000000d
        /*10f4*/ 	.word	0x00000090
        /*10f8*/ 	.short	0x010a
        /*10fa*/ 	.byte	0x3f
	.zero		1


	//   ....[67]....
        /*10fc*/ 	.word	0x00010ee0
        /*1100*/ 	.word	0x00000007
        /*1104*/ 	.word	0x00000000
        /*1108*/ 	.short	0x010a
        /*110a*/ 	.byte	0x3f
	.zero		1


	//   ....[68]....
        /*110c*/ 	.word	0x00010f30
        /*1110*/ 	.word	0x00000008
        /*1114*/ 	.word	0x00000000
        /*1118*/ 	.short	0x010a
        /*111a*/ 	.byte	0x3f
	.zero		1


	//   ....[69]....
        /*111c*/ 	.word	0x00010f80
        /*1120*/ 	.word	0x00000009
        /*1124*/ 	.word	0x00000000
        /*1128*/ 	.short	0x010a
        /*112a*/ 	.byte	0x3f
	.zero		1


	//   ....[70]....
        /*112c*/ 	.word	0x00010fd0
        /*1130*/ 	.word	0x00000008
        /*1134*/ 	.word	0x00000000
        /*1138*/ 	.short	0x010a
        /*113a*/ 	.byte	0x3f
	.zero		1


	//   ....[71]....
        /*113c*/ 	.word	0x00011020
        /*1140*/ 	.word	0x00000009
        /*1144*/ 	.word	0x00000000
        /*1148*/ 	.short	0x010a
        /*114a*/ 	.byte	0x3f
	.zero		1


	//   ....[72]....
        /*114c*/ 	.word	0x00011070
        /*1150*/ 	.word	0x00000008
        /*1154*/ 	.word	0x00000000
        /*1158*/ 	.short	0x010a
        /*115a*/ 	.byte	0x3f
	.zero		1


	//   ....[73]....
        /*115c*/ 	.word	0x000110c0
        /*1160*/ 	.word	0x00000009
        /*1164*/ 	.word	0x00000000
        /*1168*/ 	.short	0x010a
        /*116a*/ 	.byte	0x3f
	.zero		1


	//   ....[74]....
        /*116c*/ 	.word	0x00011110
        /*1170*/ 	.word	0x00000008
        /*1174*/ 	.word	0x00000000
        /*1178*/ 	.short	0x010a
        /*117a*/ 	.byte	0x3f
	.zero		1


	//   ....[75]....
        /*117c*/ 	.word	0x00011160
        /*1180*/ 	.word	0x00000009
        /*1184*/ 	.word	0x00000000
        /*1188*/ 	.short	0x010a
        /*118a*/ 	.byte	0x3f
	.zero		1


	//   ....[76]....
        /*118c*/ 	.word	0x000111b0
        /*1190*/ 	.word	0x00000008
        /*1194*/ 	.word	0x00000000
        /*1198*/ 	.short	0x010a
        /*119a*/ 	.byte	0x3f
	.zero		1


	//   ....[77]....
        /*119c*/ 	.word	0x00011200
        /*11a0*/ 	.word	0x00000009
        /*11a4*/ 	.word	0x00000000
        /*11a8*/ 	.short	0x010a
        /*11aa*/ 	.byte	0x3f
	.zero		1


	//   ....[78]....
        /*11ac*/ 	.word	0x00011250
        /*11b0*/ 	.word	0x00000008
        /*11b4*/ 	.word	0x00000000
        /*11b8*/ 	.short	0x010a
        /*11ba*/ 	.byte	0x3f
	.zero		1


	//   ....[79]....
        /*11bc*/ 	.word	0x000112a0
        /*11c0*/ 	.word	0x00000009
        /*11c4*/ 	.word	0x00000000
        /*11c8*/ 	.short	0x010a
        /*11ca*/ 	.byte	0x3f
	.zero		1


	//   ....[80]....
        /*11cc*/ 	.word	0x000112f0
        /*11d0*/ 	.word	0x00000008
        /*11d4*/ 	.word	0x00000000
        /*11d8*/ 	.short	0x010a
        /*11da*/ 	.byte	0x3f
	.zero		1


	//   ....[81]....
        /*11dc*/ 	.word	0x00011340
        /*11e0*/ 	.word	0x00000009
        /*11e4*/ 	.word	0x00000000
        /*11e8*/ 	.short	0x010a
        /*11ea*/ 	.byte	0x3f
	.zero		1


	//   ....[82]....
        /*11ec*/ 	.word	0x00011390
        /*11f0*/ 	.word	0x00000008
        /*11f4*/ 	.word	0x00000000
        /*11f8*/ 	.short	0x010a
        /*11fa*/ 	.byte	0x3f
	.zero		1


	//   ....[83]....
        /*11fc*/ 	.word	0x000113e0
        /*1200*/ 	.word	0x0000000b
        /*1204*/ 	.word	0x00000000
        /*1208*/ 	.short	0x010a
        /*120a*/ 	.byte	0x3f
	.zero		1


	//----- nvinfo : EIATTR_NUM_MBARRIERS
	.align		4
.L_30:
        /*120c*/ 	.byte	0x03, 0x38
        /*120e*/ 	.short	0x0026


	//----- nvinfo : EIATTR_EXIT_INSTR_OFFSETS
	.align		4
        /*1210*/ 	.byte	0x04, 0x1c
        /*1212*/ 	.short	(.L_32 - .L_31)


	//   ....[0]....
.L_31:
        /*1214*/ 	.word	0x00000b30


	//   ....[1]....
        /*1218*/ 	.word	0x000013c0


	//   ....[2]....
        /*121c*/ 	.word	0x0000ee70


	//   ....[3]....
        /*1220*/ 	.word	0x0000f400


	//   ....[4]....
        /*1224*/ 	.word	0x00010ca0


	//----- nvinfo : EIATTR_MAX_THREADS
	.align		4
.L_32:
        /*1228*/ 	.byte	0x04, 0x05
        /*122a*/ 	.short	(.L_34 - .L_33)
.L_33:
        /*122c*/ 	.word	0x00000180
        /*1230*/ 	.word	0x00000001
        /*1234*/ 	.word	0x00000001


	//----- nvinfo : EIATTR_CRS_STACK_SIZE
	.align		4
.L_34:
        /*1238*/ 	.byte	0x04, 0x1e
        /*123a*/ 	.short	(.L_36 - .L_35)
.L_35:
        /*123c*/ 	.word	0x00000000


	//----- nvinfo : EIATTR_CBANK_PARAM_SIZE
	.align		4
.L_36:
        /*1240*/ 	.byte	0x03, 0x19
        /*1242*/ 	.short	0x0470


	//----- nvinfo : EIATTR_PARAM_CBANK
	.align		4
        /*1244*/ 	.byte	0x04, 0x0a
        /*1246*/ 	.short	(.L_38 - .L_37)
	.align		4
.L_37:
        /*1248*/ 	.word	index@(.nv.constant0._ZN7cutlass13device_kernelINS_4gemm6kernel13GemmUniversalIN4cute5tupleIJiiiiEEENS1_10collective13CollectiveMmaINS1_37MainloopSm90TmaGmmaWarpSpecializedFP8ILi18ENS5_IJNS4_1CILi1EEENSA_ILi4EEESB_EEENS1_35KernelTmaWarpSpecializedCooperativeEEENS5_IJNSA_ILi256EEENSA_ILi128EEENSA_ILi32EEEEEENS_12float_e5m2_tENS5_IJlSB_lEEESK_SL_NS4_8TiledMMAINS4_8MMA_AtomIJNS4_4SM904GMMA31MMA_64x128x32_F32E5M2E5M2_SS_TNILNSP_7ScaleInE1ELSR_1EEEEEENS4_6LayoutINS5_IJNSA_ILi2EEESB_SB_EEENS5_IJSB_NSA_ILi0EEESX_EEEEENS5_IJNS4_10UnderscoreES10_S10_EEEEENS4_23SM90_TMA_LOAD_MULTICASTENS4_14ComposedLayoutINS4_7SwizzleILi1ELi4ELi3EEENS4_18smem_ptr_flag_bitsILi8EEENSU_INS5_IJNSA_ILi8EEESI_EEENS5_IJSI_SB_EEEEEEEvNS4_8identityENS4_13SM90_TMA_LOADES1D_vS1E_EENS_8epilogue10collective6detail29Sm90TmaWarpSpecializedAdapterINS1I_15DefaultEpilogueISK_SL_SL_NS1H_6thread17LinearCombinationISK_Li1EffLNS1M_9ScaleType4KindE0ELNS_15FloatRoundStyleE2ESK_EENS1_15EpilogueDefaultEEEEEvvEEEEvNT_6ParamsE)
        /*124c*/ 	.short	0x0210
        /*124e*/ 	.short	0x0470


	//----- nvinfo : EIATTR_SW_WAR
	.align		4
.L_38:
        /*1250*/ 	.byte	0x04, 0x36
        /*1252*/ 	.short	(.L_40 - .L_39)
.L_39:
        /*1254*/ 	.word	0x00000008
.L_40:


//--------------------- .nv.callgraph             --------------------------
	.section	.nv.callgraph,"",@"SHT_CUDA_CALLGRAPH"
	.align	4
	.sectionentsize	8
	.align		4
        /*0000*/ 	.word	0x00000000
	.align		4
        /*0004*/ 	.word	0xffffffff
	.align		4
        /*0008*/ 	.word	0x00000000
	.align		4
        /*000c*/ 	.word	0xfffffffe
	.align		4
        /*0010*/ 	.word	0x00000000
	.align		4
        /*0014*/ 	.word	0xfffffffd
	.align		4
        /*0018*/ 	.word	0x00000000
	.align		4
        /*001c*/ 	.word	0xfffffffc


//--------------------- .nv.constant4             --------------------------
	.section	.nv.constant4,"a",@progbits
	.align	8
	.align		8
.nv.constant4:
        /*0000*/ 	.dword	_ZN40_INTERNAL_3f01319a_4_k_cu_29c86b6d_196134cuda3std3__45__cpo5beginE
	.align		8
        /*0008*/ 	.dword	_ZN40_INTERNAL_3f01319a_4_k_cu_29c86b6d_196134cuda3std3__45__cpo3endE
	.align		8
        /*0010*/ 	.dword	_ZN40_INTERNAL_3f01319a_4_k_cu_29c86b6d_196134cuda3std3__45__cpo6cbeginE
	.align		8
        /*0018*/ 	.dword	_ZN40_INTERNAL_3f01319a_4_k_cu_29c86b6d_196134cuda3std3__45__cpo4cendE
	.align		8
        /*0020*/ 	.dword	_ZN40_INTERNAL_3f01319a_4_k_cu_29c86b6d_196134cuda3std3__442_GLOBAL__N__3f01319a_4_k_cu_29c86b6d_196136ignoreE
	.align		8
        /*0028*/ 	.dword	_ZN40_INTERNAL_3f01319a_4_k_cu_29c86b6d_196134cuda3std3__419piecewise_constructE
	.align		8
        /*0030*/ 	.dword	_ZN40_INTERNAL_3f01319a_4_k_cu_29c86b6d_196134cuda3std3__48in_placeE
	.align		8
        /*0038*/ 	.dword	_ZN40_INTERNAL_3f01319a_4_k_cu_29c86b6d_196134cuda3std6ranges3__45__cpo4swapE
	.align		8
        /*0040*/ 	.dword	_ZN40_INTERNAL_3f01319a_4_k_cu_29c86b6d_196134cuda3std6ranges3__45__cpo9iter_moveE
	.align		8
        /*0048*/ 	.dword	_ZN40_INTERNAL_3f01319a_4_k_cu_29c86b6d_196134cute7productE
	.align		8
        /*0050*/ 	.dword	_ZN40_INTERNAL_3f01319a_4_k_cu_29c86b6d_196134cute1_E


//--------------------- .text._ZN7cutlass13device_kernelINS_4gemm6kernel13GemmUniversalIN4cute5tupleIJiiiiEEENS1_10collective13CollectiveMmaINS1_37MainloopSm90TmaGmmaWarpSpecializedFP8ILi18ENS5_IJNS4_1CILi1EEENSA_ILi4EEESB_EEENS1_35KernelTmaWarpSpecializedCooperativeEEENS5_IJNSA_ILi256EEENSA_ILi128EEENSA_ILi32EEEEEENS_12float_e5m2_tENS5_IJlSB_lEEESK_SL_NS4_8TiledMMAINS4_8MMA_AtomIJNS4_4SM904GMMA31MMA_64x128x32_F32E5M2E5M2_SS_TNILNSP_7ScaleInE1ELSR_1EEEEEENS4_6LayoutINS5_IJNSA_ILi2EEESB_SB_EEENS5_IJSB_NSA_ILi0EEESX_EEEEENS5_IJNS4_10UnderscoreES10_S10_EEEEENS4_23SM90_TMA_LOAD_MULTICASTENS4_14ComposedLayoutINS4_7SwizzleILi1ELi4ELi3EEENS4_18smem_ptr_flag_bitsILi8EEENSU_INS5_IJNSA_ILi8EEESI_EEENS5_IJSI_SB_EEEEEEEvNS4_8identityENS4_13SM90_TMA_LOADES1D_vS1E_EENS_8epilogue10collective6detail29Sm90TmaWarpSpecializedAdapterINS1I_15DefaultEpilogueISK_SL_SL_NS1H_6thread17LinearCombinationISK_Li1EffLNS1M_9ScaleType4KindE0ELNS_15FloatRoundStyleE2ESK_EENS1_15EpilogueDefaultEEEEEvvEEEEvNT_6ParamsE --------------------------
	.section	.text._ZN7cutlass13device_kernelINS_4gemm6kernel13GemmUniversalIN4cute5tupleIJiiiiEEENS1_10collective13CollectiveMmaINS1_37MainloopSm90TmaGmmaWarpSpecializedFP8ILi18ENS5_IJNS4_1CILi1EEENSA_ILi4EEESB_EEENS1_35KernelTmaWarpSpecializedCooperativeEEENS5_IJNSA_ILi256EEENSA_ILi128EEENSA_ILi32EEEEEENS_12float_e5m2_tENS5_IJlSB_lEEESK_SL_NS4_8TiledMMAINS4_8MMA_AtomIJNS4_4SM904GMMA31MMA_64x128x32_F32E5M2E5M2_SS_TNILNSP_7ScaleInE1ELSR_1EEEEEENS4_6LayoutINS5_IJNSA_ILi2EEESB_SB_EEENS5_IJSB_NSA_ILi0EEESX_EEEEENS5_IJNS4_10UnderscoreES10_S10_EEEEENS4_23SM90_TMA_LOAD_MULTICASTENS4_14ComposedLayoutINS4_7SwizzleILi1ELi4ELi3EEENS4_18smem_ptr_flag_bitsILi8EEENSU_INS5_IJNSA_ILi8EEESI_EEENS5_IJSI_SB_EEEEEEEvNS4_8identityENS4_13SM90_TMA_LOADES1D_vS1E_EENS_8epilogue10collective6detail29Sm90TmaWarpSpecializedAdapterINS1I_15DefaultEpilogueISK_SL_SL_NS1H_6thread17LinearCombinationISK_Li1EffLNS1M_9ScaleType4KindE0ELNS_15FloatRoundStyleE2ESK_EENS1_15EpilogueDefaultEEEEEvvEEEEvNT_6ParamsE,"ax",@progbits
	.align	128
.text._ZN7cutlass13device_kernelINS_4gemm6kernel13GemmUniversalIN4cute5tupleIJiiiiEEENS1_10collective13CollectiveMmaINS1_37MainloopSm90TmaGmmaWarpSpecializedFP8ILi18ENS5_IJNS4_1CILi1EEENSA_ILi4EEESB_EEENS1_35KernelTmaWarpSpecializedCooperativeEEENS5_IJNSA_ILi256EEENSA_ILi128EEENSA_ILi32EEEEEENS_12float_e5m2_tENS5_IJlSB_lEEESK_SL_NS4_8TiledMMAINS4_8MMA_AtomIJNS4_4SM904GMMA31MMA_64x128x32_F32E5M2E5M2_SS_TNILNSP_7ScaleInE1ELSR_1EEEEEENS4_6LayoutINS5_IJNSA_ILi2EEESB_SB_EEENS5_IJSB_NSA_ILi0EEESX_EEEEENS5_IJNS4_10UnderscoreES10_S10_EEEEENS4_23SM90_TMA_LOAD_MULTICASTENS4_14ComposedLayoutINS4_7SwizzleILi1ELi4ELi3EEENS4_18smem_ptr_flag_bitsILi8EEENSU_INS5_IJNSA_ILi8EEESI_EEENS5_IJSI_SB_EEEEEEEvNS4_8identityENS4_13SM90_TMA_LOADES1D_vS1E_EENS_8epilogue10collective6detail29Sm90TmaWarpSpecializedAdapterINS1I_15DefaultEpilogueISK_SL_SL_NS1H_6thread17LinearCombinationISK_Li1EffLNS1M_9ScaleType4KindE0ELNS_15FloatRoundStyleE2ESK_EENS1_15EpilogueDefaultEEEEEvvEEEEvNT_6ParamsE:
        .type           _ZN7cutlass13device_kernelINS_4gemm6kernel13GemmUniversalIN4cute5tupleIJiiiiEEENS1_10collective13CollectiveMmaINS1_37MainloopSm90TmaGmmaWarpSpecializedFP8ILi18ENS5_IJNS4_1CILi1EEENSA_ILi4EEESB_EEENS1_35KernelTmaWarpSpecializedCooperativeEEENS5_IJNSA_ILi256EEENSA_ILi128EEENSA_ILi32EEEEEENS_12float_e5m2_tENS5_IJlSB_lEEESK_SL_NS4_8TiledMMAINS4_8MMA_AtomIJNS4_4SM904GMMA31MMA_64x128x32_F32E5M2E5M2_SS_TNILNSP_7ScaleInE1ELSR_1EEEEEENS4_6LayoutINS5_IJNSA_ILi2EEESB_SB_EEENS5_IJSB_NSA_ILi0EEESX_EEEEENS5_IJNS4_10UnderscoreES10_S10_EEEEENS4_23SM90_TMA_LOAD_MULTICASTENS4_14ComposedLayoutINS4_7SwizzleILi1ELi4ELi3EEENS4_18smem_ptr_flag_bitsILi8EEENSU_INS5_IJNSA_ILi8EEESI_EEENS5_IJSI_SB_EEEEEEEvNS4_8identityENS4_13SM90_TMA_LOADES1D_vS1E_EENS_8epilogue10collective6detail29Sm90TmaWarpSpecializedAdapterINS1I_15DefaultEpilogueISK_SL_SL_NS1H_6thread17LinearCombinationISK_Li1EffLNS1M_9ScaleType4KindE0ELNS_15FloatRoundStyleE2ESK_EENS1_15EpilogueDefaultEEEEEvvEEEEvNT_6ParamsE,@function
        .size           _ZN7cutlass13device_kernelINS_4gemm6kernel13GemmUniversalIN4cute5tupleIJiiiiEEENS1_10collective13CollectiveMmaINS1_37MainloopSm90TmaGmmaWarpSpecializedFP8ILi18ENS5_IJNS4_1CILi1EEENSA_ILi4EEESB_EEENS1_35KernelTmaWarpSpecializedCooperativeEEENS5_IJNSA_ILi256EEENSA_ILi128EEENSA_ILi32EEEEEENS_12float_e5m2_tENS5_IJlSB_lEEESK_SL_NS4_8TiledMMAINS4_8MMA_AtomIJNS4_4SM904GMMA31MMA_64x128x32_F32E5M2E5M2_SS_TNILNSP_7ScaleInE1ELSR_1EEEEEENS4_6LayoutINS5_IJNSA_ILi2EEESB_SB_EEENS5_IJSB_NSA_ILi0EEESX_EEEEENS5_IJNS4_10UnderscoreES10_S10_EEEEENS4_23SM90_TMA_LOAD_MULTICASTENS4_14ComposedLayoutINS4_7SwizzleILi1ELi4ELi3EEENS4_18smem_ptr_flag_bitsILi8EEENSU_INS5_IJNSA_ILi8EEESI_EEENS5_IJSI_SB_EEEEEEEvNS4_8identityENS4_13SM90_TMA_LOADES1D_vS1E_EENS_8epilogue10collective6detail29Sm90TmaWarpSpecializedAdapterINS1I_15DefaultEpilogueISK_SL_SL_NS1H_6thread17LinearCombinationISK_Li1EffLNS1M_9ScaleType4KindE0ELNS_15FloatRoundStyleE2ESK_EENS1_15EpilogueDefaultEEEEEvvEEEEvNT_6ParamsE,(.L_x_363 - _ZN7cutlass13device_kernelINS_4gemm6kernel13GemmUniversalIN4cute5tupleIJiiiiEEENS1_10collective13CollectiveMmaINS1_37MainloopSm90TmaGmmaWarpSpecializedFP8ILi18ENS5_IJNS4_1CILi1EEENSA_ILi4EEESB_EEENS1_35KernelTmaWarpSpecializedCooperativeEEENS5_IJNSA_ILi256EEENSA_ILi128EEENSA_ILi32EEEEEENS_12float_e5m2_tENS5_IJlSB_lEEESK_SL_NS4_8TiledMMAINS4_8MMA_AtomIJNS4_4SM904GMMA31MMA_64x128x32_F32E5M2E5M2_SS_TNILNSP_7ScaleInE1ELSR_1EEEEEENS4_6LayoutINS5_IJNSA_ILi2EEESB_SB_EEENS5_IJSB_NSA_ILi0EEESX_EEEEENS5_IJNS4_10UnderscoreES10_S10_EEEEENS4_23SM90_TMA_LOAD_MULTICASTENS4_14ComposedLayoutINS4_7SwizzleILi1ELi4ELi3EEENS4_18smem_ptr_flag_bitsILi8EEENSU_INS5_IJNSA_ILi8EEESI_EEENS5_IJSI_SB_EEEEEEEvNS4_8identityENS4_13SM90_TMA_LOADES1D_vS1E_EENS_8epilogue10collective6detail29Sm90TmaWarpSpecializedAdapterINS1I_15DefaultEpilogueISK_SL_SL_NS1H_6thread17LinearCombinationISK_Li1EffLNS1M_9ScaleType4KindE0ELNS_15FloatRoundStyleE2ESK_EENS1_15EpilogueDefaultEEEEEvvEEEEvNT_6ParamsE)
        .other          _ZN7cutlass13device_kernelINS_4gemm6kernel13GemmUniversalIN4cute5tupleIJiiiiEEENS1_10collective13CollectiveMmaINS1_37MainloopSm90TmaGmmaWarpSpecializedFP8ILi18ENS5_IJNS4_1CILi1EEENSA_ILi4EEESB_EEENS1_35KernelTmaWarpSpecializedCooperativeEEENS5_IJNSA_ILi256EEENSA_ILi128EEENSA_ILi32EEEEEENS_12float_e5m2_tENS5_IJlSB_lEEESK_SL_NS4_8TiledMMAINS4_8MMA_AtomIJNS4_4SM904GMMA31MMA_64x128x32_F32E5M2E5M2_SS_TNILNSP_7ScaleInE1ELSR_1EEEEEENS4_6LayoutINS5_IJNSA_ILi2EEESB_SB_EEENS5_IJSB_NSA_ILi0EEESX_EEEEENS5_IJNS4_10UnderscoreES10_S10_EEEEENS4_23SM90_TMA_LOAD_MULTICASTENS4_14ComposedLayoutINS4_7SwizzleILi1ELi4ELi3EEENS4_18smem_ptr_flag_bitsILi8EEENSU_INS5_IJNSA_ILi8EEESI_EEENS5_IJSI_SB_EEEEEEEvNS4_8identityENS4_13SM90_TMA_LOADES1D_vS1E_EENS_8epilogue10collective6detail29Sm90TmaWarpSpecializedAdapterINS1I_15DefaultEpilogueISK_SL_SL_NS1H_6thread17LinearCombinationISK_Li1EffLNS1M_9ScaleType4KindE0ELNS_15FloatRoundStyleE2ESK_EENS1_15EpilogueDefaultEEEEEvvEEEEvNT_6ParamsE,@"STO_CUDA_ENTRY STV_DEFAULT"
_ZN7cutlass13device_kernelINS_4gemm6kernel13GemmUniversalIN4cute5tupleIJiiiiEEENS1_10collective13CollectiveMmaINS1_37MainloopSm90TmaGmmaWarpSpecializedFP8ILi18ENS5_IJNS4_1CILi1EEENSA_ILi4EEESB_EEENS1_35KernelTmaWarpSpecializedCooperativeEEENS5_IJNSA_ILi256EEENSA_ILi128EEENSA_ILi32EEEEEENS_12float_e5m2_tENS5_IJlSB_lEEESK_SL_NS4_8TiledMMAINS4_8MMA_AtomIJNS4_4SM904GMMA31MMA_64x128x32_F32E5M2E5M2_SS_TNILNSP_7ScaleInE1ELSR_1EEEEEENS4_6LayoutINS5_IJNSA_ILi2EEESB_SB_EEENS5_IJSB_NSA_ILi0EEESX_EEEEENS5_IJNS4_10UnderscoreES10_S10_EEEEENS4_23SM90_TMA_LOAD_MULTICASTENS4_14ComposedLayoutINS4_7SwizzleILi1ELi4ELi3EEENS4_18smem_ptr_flag_bitsILi8EEENSU_INS5_IJNSA_ILi8EEESI_EEENS5_IJSI_SB_EEEEEEEvNS4_8identityENS4_13SM90_TMA_LOADES1D_vS1E_EENS_8epilogue10collective6detail29Sm90TmaWarpSpecializedAdapterINS1I_15DefaultEpilogueISK_SL_SL_NS1H_6thread17LinearCombinationISK_Li1EffLNS1M_9ScaleType4KindE0ELNS_15FloatRoundStyleE2ESK_EENS1_15EpilogueDefaultEEEEEvvEEEEvNT_6ParamsE:
[----:B------:R-:W0:Y:S02]  /*0000*/  LDC R1, c[0x0][0x28] ;  /* 0x00000a00ff017b82 */ /* 0x000e240000000800 */
[----:B0-----:R-:W-:Y:S01]  /*0010*/  VIADD R1, R1, 0xffffff00 ;  /* 0xffffff0001017836 */ /* 0x001fe20000000000 */
[----:B------:R-:W0:Y:S01]  /*0020*/  S2R R5, SR_TID.X ;  /* 0x0000000000057919 */ /* 0x000e220000002100 */
[----:B------:R-:W-:Y:S01]  /*0030*/  ELECT P0, URZ, PT ;  /* 0x00000000003f782f */ /* 0x000fe20003800000 */
[----:B------:R-:W-:Y:S01]  /*0040*/  BSSY B0, `(.L_x_0) ;  /* 0x0000015000007945 */ /* 0x000fe20003800000 */
[--C-:B0-----:R-:W-:Y:S02]  /*0050*/  SHF.R.U32.HI R0, RZ, 0x5, R5.reuse ;  /* 0x00000005ff007819 */ /* 0x101fe40000011605 */
[----:B------:R-:W-:-:S03]  /*0060*/  SHF.R.U32.HI R2, RZ, 0x7, R5 ;  /* 0x00000007ff027819 */ /* 0x000fc60000011605 */
[----:B------:R-:W0:Y:S04]  /*0070*/  SHFL.IDX PT, R3, R0, RZ, 0x1f ;  /* 0x00001fff00037589 */ /* 0x000e2800000e0000 */
[----:B------:R-:W1:Y:S01]  /*0080*/  SHFL.IDX PT, R2, R2, RZ, 0x1f ;  /* 0x00001fff02027589 */ /* 0x000e6200000e0000 */
[----:B0-----:R-:W-:Y:S02]  /*0090*/  R2UR UR4, R3 ;  /* 0x00000000030472ca */ /* 0x001fe400000e0000 */
[----:B-1----:R-:W-:-:S11]  /*00a0*/  R2UR UR6, R2 ;  /* 0x00000000020672ca */ /* 0x002fd600000e0000 */
[----:B------:R-:W-:Y:S02]  /*00b0*/  USHF.R.S32.HI UR5, URZ, 0x1f, UR4 ;  /* 0x0000001f3f057899 */ /* 0x000fe40008011404 */
[----:B------:R-:W-:Y:S02]  /*00c0*/  ISETP.NE.OR P0, PT, RZ, UR4, !P0 ;  /* 0x00000004ff007c0c */ /* 0x000fe4000c705670 */
[----:B------:R-:W-:-:S04]  /*00d0*/  ULEA.HI UR5, UR5, UR4, URZ, 0x2 ;  /* 0x0000000405057291 */ /* 0x000fc8000f8f103f */
[----:B------:R-:W-:-:S04]  /*00e0*/  ULOP3.LUT UR5, UR5, 0xfffffffc, URZ, 0xc0, !UPT ;  /* 0xfffffffc05057892 */ /* 0x000fc8000f8ec03f */
[----:B------:R-:W-:-:S03]  /*00f0*/  UIADD3 UR8, UR4, -UR5, URZ ;  /* 0x8000000504087290 */ /* 0x000fc6000fffe03f */
[----:B------:R-:W-:Y:S09]  /*0100*/  @P0 BRA `(.L_x_1) ;  /* 0x0000000000200947 */ /* 0x000ff20003800000 */
[----:B------:R-:W-:Y:S02]  /*0110*/  ULDC.64 UR4, c[0x0][0x198] ;  /* 0x0000660000047ab9 */ /* 0x000fe40000000a00 */
[----:B------:R-:W-:Y:S02]  /*0120*/  UIADD3 UR10, UP0, UR4, 0xf0, URZ ;  /* 0x000000f0040a7890 */ /* 0x000fe4000ff1e03f */
[----:B------:R-:W-:Y:S02]  /*0130*/  UIADD3 UR4, UP1, UR4, 0x1f0, URZ ;  /* 0x000001f004047890 */ /* 0x000fe4000ff3e03f */
[----:B------:R-:W-:Y:S02]  /*0140*/  UIADD3.X UR11, URZ, UR5, URZ, UP0, !UPT ;  /* 0x000000053f0b7290 */ /* 0x000fe400087fe43f */
[----:B------:R-:W-:-:S07]  /*0150*/  UIADD3.X UR5, URZ, UR5, URZ, UP1, !UPT ;  /* 0x000000053f057290 */ /* 0x000fce0008ffe43f */
[----:B------:R0:W-:Y:S02]  /*0160*/  UTMACCTL.PF [UR10] ;  /* 0x000000000a0079b9 */ /* 0x0001e40008040000 */
[----:B------:R0:W-:Y:S02]  /*0170*/  UTMACCTL.PF [UR4] ;  /* 0x00000000040079b9 */ /* 0x0001e40008040000 */
[----:B0-----:R-:W-:Y:S01]  /*0180*/  NOP ;  /* 0x0000000000007918 */ /* 0x001fe20000000000 */
.L_x_1:
[----:B------:R-:W-:Y:S05]  /*0190*/  BSYNC B0 ;  /* 0x0000000000007941 */ /* 0x000fea0003800000 */
.L_x_0:
[----:B------:R-:W0:Y:S01]  /*01a0*/  SHFL.IDX PT, R3, R0, RZ, 0x1f ;  /* 0x00001fff00037589 */ /* 0x000e2200000e0000 */
[----:B------:R-:W-:Y:S01]  /*01b0*/  UISETP.NE.AND UP0, UPT, UR8, 0x3, UPT ;  /* 0x000000030800788c */ /* 0x000fe2000bf05270 */
[----:B------:R-:W-:Y:S01]  /*01c0*/  ISETP.NE.AND P2, PT, RZ, UR6, PT ;  /* 0x00000006ff007c0c */ /* 0x000fe2000bf45270 */
[----:B------:R-:W-:Y:S02]  /*01d0*/  UIADD3 UR10, UR6, -0x1, URZ ;  /* 0xffffffff060a7890 */ /* 0x000fe4000fffe03f */
[----:B------:R-:W-:Y:S02]  /*01e0*/  UISETP.EQ.OR UP0, UPT, UR8, URZ, !UP0 ;  /* 0x0000003f0800728c */ /* 0x000fe4000c702670 */
[----:B------:R-:W-:Y:S02]  /*01f0*/  UISETP.GE.U32.AND UP1, UPT, UR10, 0x2, UPT ;  /* 0x000000020a00788c */ /* 0x000fe4000bf26070 */
[----:B------:R-:W-:-:S04]  /*0200*/  UISETP.EQ.AND UP0, UPT, UR6, URZ, UP0 ;  /* 0x0000003f0600728c */ /* 0x000fc80008702270 */
[----:B------:R-:W-:-:S04]  /*0210*/  USEL UR13, URZ, 0x1, !UP0 ;  /* 0x000000013f0d7887 */ /* 0x000fc8000c000000 */
[----:B------:R-:W-:Y:S01]  /*0220*/  USEL UR13, UR13, 0x2, UP1 ;  /* 0x000000020d0d7887 */ /* 0x000fe20008800000 */
[----:B0-----:R-:W-:-:S13]  /*0230*/  ISETP.NE.AND P0, PT, R3, RZ, PT ;  /* 0x000000ff0300720c */ /* 0x001fda0003f05270 */
[----:B------:R-:W-:Y:S05]  /*0240*/  @P0 BRA `(.L_x_2) ;  /* 0x0000000000d40947 */ /* 0x000fea0003800000 */
[----:B------:R-:W-:Y:S01]  /*0250*/  ELECT P0, URZ, PT ;  /* 0x00000000003f782f */ /* 0x000fe20003800000 */
[----:B------:R-:W-:-:S12]  /*0260*/  BSSY B0, `(.L_x_2) ;  /* 0x0000033000007945 */ /* 0x000fd80003800000 */
[----:B------:R-:W-:Y:S05]  /*0270*/  @!P0 BRA `(.L_x_3) ;  /* 0x0000000000c48947 */ /* 0x000fea0003800000 */
[----:B------:R-:W0:Y:S01]  /*0280*/  S2UR UR9, SR_CgaCtaId ;  /* 0x00000000000979c3 */ /* 0x000e220000008800 */
[----:B------:R-:W-:Y:S01]  /*0290*/  UMOV UR4, 0x400 ;  /* 0x0000040000047882 */ /* 0x000fe20000000000 */
[----:B------:R-:W-:Y:S01]  /*02a0*/  UMOV UR5, 0x1 ;  /* 0x0000000100057882 */ /* 0x000fe20000000000 */
[----:B------:R-:W-:Y:S02]  /*02b0*/  UMOV UR6, 0x8 ;  /* 0x0000000800067882 */ /* 0x000fe40000000000 */
[----:B------:R-:W-:-:S04]  /*02c0*/  UIADD3 UR6, -UR6, 0x100000, URZ ;  /* 0x0010000006067890 */ /* 0x000fc8000fffe13f */
[----:B------:R-:W-:Y:S02]  /*02d0*/  USHF.L.U32 UR7, UR6, 0xb, URZ ;  /* 0x0000000b06077899 */ /* 0x000fe4000800063f */
[----:B------:R-:W-:Y:S02]  /*02e0*/  USHF.L.U32 UR6, UR6, 0x1, URZ ;  /* 0x0000000106067899 */ /* 0x000fe4000800063f */
[----:B0-----:R-:W-:Y:S02]  /*02f0*/  ULEA UR9, UR9, UR4, 0x18 ;  /* 0x0000000409097291 */ /* 0x001fe4000f8ec03f */
[----:B------:R-:W-:-:S04]  /*0300*/  UIADD3 UR4, -UR5, 0x100000, URZ ;  /* 0x0010000005047890 */ /* 0x000fc8000fffe13f */
[----:B------:R-:W-:Y:S02]  /*0310*/  USHF.L.U32 UR5, UR4, 0xb, URZ ;  /* 0x0000000b04057899 */ /* 0x000fe4000800063f */
[----:B------:R-:W-:Y:S01]  /*0320*/  USHF.L.U32 UR4, UR4, 0x1, URZ ;  /* 0x0000000104047899 */ /* 0x000fe2000800063f */
[----:B------:R-:W0:Y:S11]  /*0330*/  FENCE.VIEW.ASYNC.S ;  /* 0x00000000000073c6 */ /* 0x000e360000000000 */
[----:B0-----:R0:W1:Y:S01]  /*0340*/  SYNCS.EXCH.64 URZ, [UR9], UR4 ;  /* 0x00000004093f75b2 */ /* 0x0010620008000100 */
[----:B------:R0:W2:Y:S01]  /*0350*/  SYNCS.EXCH.64 URZ, [UR9+0x90], UR6 ;  /* 0x00009006093f75b2 */ /* 0x0000a20008000100 */
[----:B------:R0:W3:Y:S01]  /*0360*/  SYNCS.EXCH.64 URZ, [UR9+0x8], UR4 ;  /* 0x00000804093f75b2 */ /* 0x0000e20008000100 */
[----:B------:R0:W4:Y:S01]  /*0370*/  SYNCS.EXCH.64 URZ, [UR9+0x98], UR6 ;  /* 0x00009806093f75b2 */ /* 0x0001220008000100 */
[----:B------:R0:W0:Y:S01]  /*0380*/  SYNCS.EXCH.64 URZ, [UR9+0x10], UR4 ;  /* 0x00001004093f75b2 */ /* 0x0000220008000100 */
        /* <DEDUP_REMOVED lines=31> */
[----:B-1234-:R-:W-:Y:S01]  /*0580*/  NOP ;  /* 0x0000000000007918 */ /* 0x01efe20000000000 */
.L_x_3:
[----:B0-----:R-:W-:Y:S05]  /*0590*/  BSYNC B0 ;  /* 0x0000000000007941 */ /* 0x001fea0003800000 */
.L_x_2:
[----:B------:R-:W-:Y:S01]  /*05a0*/  SHF.R.S32.HI R4, RZ, 0x1f, R5 ;  /* 0x0000001fff047819 */ /* 0x000fe20000011405 */
[----:B------:R-:W0:Y:S01]  /*05b0*/  SHFL.IDX PT, R0, R0, RZ, 0x1f ;  /* 0x00001fff00007589 */ /* 0x000e2200000e0000 */
[----:B------:R-:W-:Y:S01]  /*05c0*/  ELECT P0, URZ, PT ;  /* 0x00000000003f782f */ /* 0x000fe20003800000 */
[----:B------:R-:W1:Y:S01]  /*05d0*/  S2UR UR9, SR_CTAID.X ;  /* 0x00000000000979c3 */ /* 0x000e620000002500 */
[----:B------:R-:W-:Y:S01]  /*05e0*/  LEA.HI R4, R4, R5, RZ, 0x7 ;  /* 0x0000000504047211 */ /* 0x000fe200078f38ff */
[----:B------:R-:W2:Y:S01]  /*05f0*/  S2R R2, SR_CTAID.Y ;  /* 0x0000000000027919 */ /* 0x000ea20000002600 */
[----:B------:R-:W-:Y:S01]  /*0600*/  SHF.R.S32.HI R6, RZ, 0x1f, R3 ;  /* 0x0000001fff067819 */ /* 0x000fe20000011403 */
[----:B------:R-:W-:Y:S01]  /*0610*/  ULDC UR4, c[0x0][0x154] ;  /* 0x0000550000047ab9 */ /* 0x000fe20000000800 */
[----:B------:R-:W-:Y:S01]  /*0620*/  LOP3.LUT R4, R4, 0xffffff80, RZ, 0xc0, !PT ;  /* 0xffffff8004047812 */ /* 0x000fe200078ec0ff */
[----:B------:R-:W-:Y:S01]  /*0630*/  NOP ;  /* 0x0000000000007918 */ /* 0x000fe20000000000 */
[----:B------:R-:W-:Y:S01]  /*0640*/  LEA.HI R6, R6, R3, RZ, 0x2 ;  /* 0x0000000306067211 */ /* 0x000fe200078f10ff */
[----:B------:R-:W3:Y:S01]  /*0650*/  LDC R11, c[0x0][0x148] ;  /* 0x00005200ff0b7b82 */ /* 0x000ee20000000800 */
[----:B------:R-:W-:Y:S01]  /*0660*/  NOP ;  /* 0x0000000000007918 */ /* 0x000fe20000000000 */
[----:B------:R-:W-:Y:S01]  /*0670*/  IMAD.IADD R4, R5, 0x1, -R4 ;  /* 0x0000000105047824 */ /* 0x000fe200078e0a04 */
[----:B------:R-:W-:-:S04]  /*0680*/  LOP3.LUT R6, R6, 0x3ffffffc, RZ, 0xc0, !PT ;  /* 0x3ffffffc06067812 */ /* 0x000fc800078ec0ff */
[----:B------:R-:W-:Y:S01]  /*0690*/  SHF.R.S32.HI R5, RZ, 0x1f, R4 ;  /* 0x0000001fff057819 */ /* 0x000fe20000011404 */
[----:B------:R-:W-:Y:S01]  /*06a0*/  IMAD.IADD R6, R3, 0x1, -R6 ;  /* 0x0000000103067824 */ /* 0x000fe200078e0a06 */
[----:B------:R-:W4:Y:S02]  /*06b0*/  LDC R8, c[0x0][0x144] ;  /* 0x00005100ff087b82 */ /* 0x000f240000000800 */
[----:B------:R-:W-:Y:S02]  /*06c0*/  LEA.HI R5, R5, R4, RZ, 0x3 ;  /* 0x0000000405057211 */ /* 0x000fe400078f18ff */
[----:B0-----:R-:W-:Y:S02]  /*06d0*/  ISETP.NE.OR P0, PT, R0, RZ, !P0 ;  /* 0x000000ff0000720c */ /* 0x001fe40004705670 */
[--C-:B------:R-:W-:Y:S02]  /*06e0*/  SHF.R.S32.HI R0, RZ, 0x3, R5.reuse ;  /* 0x00000003ff007819 */ /* 0x100fe40000011405 */
[----:B------:R-:W-:-:S04]  /*06f0*/  SHF.R.S32.HI R5, RZ, 0x1f, R5 ;  /* 0x0000001fff057819 */ /* 0x000fc80000011405 */
[----:B------:R-:W-:-:S04]  /*0700*/  LEA.HI R5, R5, R0, RZ, 0x2 ;  /* 0x0000000005057211 */ /* 0x000fc800078f10ff */
[----:B------:R-:W-:Y:S01]  /*0710*/  LOP3.LUT R5, R5, 0xfffffffc, RZ, 0xc0, !PT ;  /* 0xfffffffc05057812 */ /* 0x000fe200078ec0ff */
[----:B------:R-:W-:Y:S01]  /*0720*/  VOTEU.ALL UP0, P0 ;  /* 0x00000000003f7886 */ /* 0x000fe20000000000 */
[----:B--2---:R-:W-:Y:S01]  /*0730*/  I2FP.F32.U32 R7, R2 ;  /* 0x0000000200077245 */ /* 0x004fe20000201000 */
[----:B------:R-:W-:Y:S02]  /*0740*/  VOTEU.ALL UP1, P0 ;  /* 0x00000000003f7886 */ /* 0x000fe40000020000 */
[----:B------:R-:W-:Y:S01]  /*0750*/  IMAD.IADD R5, R0, 0x1, -R5 ;  /* 0x0000000100057824 */ /* 0x000fe200078e0a05 */
[----:B------:R-:W0:Y:S01]  /*0760*/  @!UP0 S2UR UR7, SR_CgaCtaId ;  /* 0x00000000000789c3 */ /* 0x000e220000008800 */
[----:B-1----:R-:W-:Y:S01]  /*0770*/  I2FP.F32.U32 R0, UR9 ;  /* 0x0000000900007c45 */ /* 0x002fe20008201000 */
[----:B------:R-:W-:Y:S01]  /*0780*/  FMUL R9, R7, UR4 ;  /* 0x0000000407097c20 */ /* 0x000fe20008400000 */
[----:B------:R-:W-:Y:S01]  /*0790*/  IMAD R5, R6, 0x4, R5 ;  /* 0x0000000406057824 */ /* 0x000fe200078e0205 */
[----:B------:R-:W-:Y:S01]  /*07a0*/  ULDC UR4, c[0x0][0x150] ;  /* 0x0000540000047ab9 */ /* 0x000fe20000000800 */
[----:B------:R-:W-:Y:S01]  /*07b0*/  @!UP0 UMOV UR6, 0x400 ;  /* 0x0000040000068882 */ /* 0x000fe20000000000 */
[----:B------:R-:W-:Y:S01]  /*07c0*/  FMUL R7, R0, UR4 ;  /* 0x0000000400077c20 */ /* 0x000fe20008400000 */
[----:B------:R-:W-:Y:S01]  /*07d0*/  IMAD.SHL.U32 R0, R5, 0x4, RZ ;  /* 0x0000000405007824 */ /* 0x000fe200078e00ff */
[----:B------:R-:W1:Y:S01]  /*07e0*/  LDC R6, c[0x0][0x140] ;  /* 0x00005000ff067b82 */ /* 0x000e620000000800 */
[----:B------:R-:W2:Y:S01]  /*07f0*/  F2I.U32.TRUNC.NTZ R9, R9 ;  /* 0x0000000900097305 */ /* 0x000ea2000020f000 */
[----:B------:R-:W-:-:S02]  /*0800*/  UMOV UR4, 0x20 ;  /* 0x0000002000047882 */ /* 0x000fc40000000000 */
[----:B------:R-:W-:Y:S01]  /*0810*/  LOP3.LUT R10, R5, 0xc, R0, 0x78, !PT ;  /* 0x0000000c050a7812 */ /* 0x000fe200078e7800 */
[----:B------:R-:W-:-:S04]  /*0820*/  @!UP0 UIADD3 UR4, -UR4, 0x100000, URZ ;  /* 0x0010000004048890 */ /* 0x000fc8000fffe13f */
[----:B------:R-:W-:Y:S02]  /*0830*/  @!UP0 USHF.L.U32 UR5, UR4, 0xb, URZ ;  /* 0x0000000b04058899 */ /* 0x000fe4000800063f */
[----:B------:R-:W-:Y:S01]  /*0840*/  @!UP0 USHF.L.U32 UR4, UR4, 0x1, URZ ;  /* 0x0000000104048899 */ /* 0x000fe2000800063f */
[----:B------:R-:W5:Y:S01]  /*0850*/  F2I.U32.TRUNC.NTZ R7, R7 ;  /* 0x0000000700077305 */ /* 0x000f62000020f000 */
[----:B------:R1:W-:Y:S01]  /*0860*/  STL [R1+0x78], R10 ;  /* 0x0000780a01007387 */ /* 0x0003e20000100800 */
[----:B--2---:R-:W-:Y:S01]  /*0870*/  IMAD.MOV R12, RZ, RZ, -R9 ;  /* 0x000000ffff0c7224 */ /* 0x004fe200078e0a09 */
[----:B0-----:R-:W-:Y:S01]  /*0880*/  @!UP0 ULEA UR6, UR7, UR6, 0x18 ;  /* 0x0000000607068291 */ /* 0x001fe2000f8ec03f */
[----:B------:R-:W-:Y:S02]  /*0890*/  VOTEU.ALL UP0, P0 ;  /* 0x00000000003f7886 */ /* 0x000fe40000000000 */
[----:B---3--:R-:W-:Y:S01]  /*08a0*/  IMAD R5, R11, R12, R2 ;  /* 0x0000000c0b057224 */ /* 0x008fe200078e0202 */
[----:B------:R-:W-:-:S02]  /*08b0*/  LOP3.LUT P0, RZ, R4, 0x7, RZ, 0xc0, !PT ;  /* 0x0000000704ff7812 */ /* 0x000fc4000780c0ff */
[----:B-1----:R-:W-:Y:S01]  /*08c0*/  ISETP.EQ.U32.AND P3, PT, R6, 0x1, PT ;  /* 0x000000010600780c */ /* 0x002fe20003f62070 */
[----:B-----5:R-:W-:Y:S01]  /*08d0*/  IMAD.MOV R7, RZ, RZ, -R7 ;  /* 0x000000ffff077224 */ /* 0x020fe200078e0a07 */
[----:B------:R-:W-:Y:S02]  /*08e0*/  ISETP.NE.AND P1, PT, R5, R10, PT ;  /* 0x0000000a0500720c */ /* 0x000fe40003f25270 */
[----:B------:R-:W-:Y:S01]  /*08f0*/  ISETP.LT.U32.AND P0, PT, R10, 0x4, !P0 ;  /* 0x000000040a00780c */ /* 0x000fe20004701070 */
[----:B----4-:R-:W-:Y:S01]  /*0900*/  IMAD R0, R8, R7, UR9 ;  /* 0x0000000908007e24 */ /* 0x010fe2000f8e0207 */
[----:B------:R-:W0:Y:S02]  /*0910*/  FENCE.VIEW.ASYNC.S ;  /* 0x00000000000073c6 */ /* 0x000e240000000000 */
[----:B0-----:R0:W1:Y:S02]  /*0920*/  @!UP0 SYNCS.EXCH.64 URZ, [UR6+0x130], UR4 ;  /* 0x00013004063f85b2 */ /* 0x0010640008000100 */
[----:B------:R-:W-:-:S04]  /*0930*/  ISETP.EQ.OR P1, PT, R0, RZ, !P1 ;  /* 0x000000ff0000720c */ /* 0x000fc80004f22670 */
[----:B------:R-:W-:Y:S01]  /*0940*/  PLOP3.LUT P0, PT, P0, P1, PT, 0x80, 0x0 ;  /* 0x000000000000781c */ /* 0x000fe20000703070 */
[----:B------:R0:W2:Y:S01]  /*0950*/  @!UP1 SYNCS.EXCH.64 URZ, [UR6+0x138], UR4 ;  /* 0x00013804063f95b2 */ /* 0x0000a20008000100 */
[----:B------:R-:W-:Y:S01]  /*0960*/  NOP ;  /* 0x0000000000007918 */ /* 0x000fe20000000000 */
[----:B------:R-:W-:Y:S10]  /*0970*/  @!P3 BRA `(.L_x_4) ;  /* 0x000000000008b947 */ /* 0x000ff40003800000 */
[----:B-12---:R-:W-:Y:S01]  /*0980*/  UCGABAR_ARV ;  /* 0x00000000000079c7 */ /* 0x006fe20008000000 */
[----:B------:R-:W-:Y:S05]  /*0990*/  BRA `(.L_x_5) ;  /* 0x0000000000047947 */ /* 0x000fea0003800000 */
.L_x_4:
[----:B-12---:R-:W-:Y:S01]  /*09a0*/  NOP ;  /* 0x0000000000007918 */ /* 0x006fe20000000000 */
.L_x_5:
[----:B------:R-:W1:Y:S01]  /*09b0*/  LDC R3, c[0x0][0x65c] ;  /* 0x00019700ff037b82 */ /* 0x000e620000000800 */
[----:B------:R-:W-:Y:S02]  /*09c0*/  IMAD.U32 R4, RZ, RZ, UR9 ;  /* 0x00000009ff047e24 */ /* 0x000fe4000f8e00ff */
[----:B------:R-:W-:Y:S01]  /*09d0*/  IMAD.MOV.U32 R5, RZ, RZ, RZ ;  /* 0x000000ffff057224 */ /* 0x000fe200078e00ff */
[----:B-1----:R-:W-:-:S13]  /*09e0*/  ISETP.NE.AND P4, PT, R3, 0x1, PT ;  /* 0x000000010300780c */ /* 0x002fda0003f85270 */
[----:B------:R-:W1:Y:S01]  /*09f0*/  @P4 LDC R7, c[0x0][0x10] ;  /* 0x00000400ff074b82 */ /* 0x000e620000000800 */
[----:B------:R-:W-:Y:S02]  /*0a00*/  @P4 IMAD.MOV.U32 R3, RZ, RZ, RZ ;  /* 0x000000ffff034224 */ /* 0x000fe400078e00ff */
[----:B------:R-:W-:-:S05]  /*0a10*/  @P4 IMAD.MOV.U32 R13, RZ, RZ, RZ ;  /* 0x000000ffff0d4224 */ /* 0x000fca00078e00ff */
[----:B------:R-:W2:Y:S01]  /*0a20*/  @!P4 LDC R9, c[0x0][0xc] ;  /* 0x00000300ff09cb82 */ /* 0x000ea20000000800 */
[----:B-1----:R-:W-:-:S04]  /*0a30*/  @P4 IMAD.WIDE.U32 R6, R7, UR9, R2 ;  /* 0x0000000907064c25 */ /* 0x002fc8000f8e0002 */
[----:B------:R-:W-:Y:S02]  /*0a40*/  @P4 IMAD.MOV.U32 R19, RZ, RZ, R6 ;  /* 0x000000ffff134224 */ /* 0x000fe400078e0006 */
[----:B------:R-:W-:Y:S02]  /*0a50*/  @P4 IMAD.IADD R23, R7, 0x1, R13 ;  /* 0x0000000107174824 */ /* 0x000fe400078e020d */
[----:B--2---:R-:W-:-:S04]  /*0a60*/  @!P4 IMAD.WIDE.U32 R4, R2, R9, R4 ;  /* 0x000000090204c225 */ /* 0x004fc800078e0004 */
[----:B------:R-:W-:Y:S02]  /*0a70*/  @!P4 IMAD.MOV.U32 R19, RZ, RZ, R4 ;  /* 0x000000ffff13c224 */ /* 0x000fe400078e0004 */
[----:B------:R-:W-:-:S03]  /*0a80*/  @!P4 IMAD.MOV.U32 R23, RZ, RZ, R5 ;  /* 0x000000ffff17c224 */ /* 0x000fc600078e0005 */
[----:B------:R1:W-:Y:S04]  /*0a90*/  STL [R1+0x80], R19 ;  /* 0x0000801301007387 */ /* 0x0003e80000100800 */
[----:B------:R1:W-:Y:S01]  /*0aa0*/  STL [R1+0x7c], R23 ;  /* 0x00007c1701007387 */ /* 0x0003e20000100800 */
[----:B------:R-:W-:Y:S05]  /*0ab0*/  @!P3 BRA `(.L_x_6) ;  /* 0x00000000000cb947 */ /* 0x000fea0003800000 */
[----:B------:R-:W-:Y:S01]  /*0ac0*/  UCGABAR_WAIT ;  /* 0x0000000000007dc7 */ /* 0x000fe20008000000 */
[----:B------:R-:W-:Y:S01]  /*0ad0*/  CCTL.IVALL ;  /* 0x00000000ff00798f */ /* 0x000fe20002000000 */
[----:B------:R-:W-:Y:S05]  /*0ae0*/  BRA `(.L_x_7) ;  /* 0x0000000000047947 */ /* 0x000fea0003800000 */
.L_x_6:
[----:B------:R-:W-:Y:S06]  /*0af0*/  BAR.SYNC.DEFER_BLOCKING 0x0 ;  /* 0x0000000000007b1d */ /* 0x000fec0000010000 */
.L_x_7:
[----:B------:R-:W-:Y:S05]  /*0b00*/  @!P2 BRA `(.L_x_8) ;  /* 0x000000e000dca947 */ /* 0x000fea0003800000 */
[----:B------:R-:W-:-:S06]  /*0b10*/  UISETP.GT.U32.AND UP0, UPT, UR10, 0x1, UPT ;  /* 0x000000010a00788c */ /* 0x000fcc000bf04070 */
[----:B------:R-:W-:-:S13]  /*0b20*/  PLOP3.LUT P1, PT, PT, PT, UP0, 0x80, 0x0 ;  /* 0x000000000000781c */ /* 0x000fda0003f2f008 */
[----:B0-----:R-:W-:Y:S05]  /*0b30*/  @P1 EXIT ;  /* 0x000000000000194d */ /* 0x001fea0003800000 */
[----:B------:R-:W-:Y:S01]  /*0b40*/  IMAD.MOV.U32 R6, RZ, RZ, -0x1 ;  /* 0xffffffffff067424 */ /* 0x000fe200078e00ff */
[----:B------:R-:W-:Y:S01]  /*0b50*/  ULDC.64 UR4, c[0x0][0x650] ;  /* 0x0001940000047ab9 */ /* 0x000fe20000000a00 */
[----:B------:R-:W-:Y:S01]  /*0b60*/  IMAD.MOV.U32 R5, RZ, RZ, -0x1 ;  /* 0xffffffffff057424 */ /* 0x000fe200078e00ff */
[----:B------:R-:W-:Y:S01]  /*0b70*/  ISETP.GE.U32.AND P1, PT, R19, UR4, PT ;  /* 0x0000000413007c0c */ /* 0x000fe2000bf26070 */
[----:B------:R-:W-:Y:S01]  /*0b80*/  UMOV UR22, 0xffffffff ;  /* 0xffffffff00167882 */ /* 0x000fe20000000000 */
[----:B------:R0:W-:Y:S01]  /*0b90*/  STL [R1+0x88], R6 ;  /* 0x0000880601007387 */ /* 0x0001e20000100800 */
[----:B------:R-:W-:Y:S02]  /*0ba0*/  PRMT R4, RZ, 0x7610, R4 ;  /* 0x00007610ff047816 */ /* 0x000fe40000000004 */
[----:B------:R-:W-:Y:S01]  /*0bb0*/  ISETP.GE.U32.AND.EX P1, PT, R23, UR5, PT, P1 ;  /* 0x0000000517007c0c */ /* 0x000fe2000bf26110 */
[----:B------:R0:W-:-:S12]  /*0bc0*/  STL [R1+0x84], R5 ;  /* 0x0000840501007387 */ /* 0x0001d80000100800 */
[----:B0-----:R-:W-:Y:S05]  /*0bd0*/  @P1 BRA `(.L_x_9) ;  /* 0x0000000400381947 */ /* 0x001fea0003800000 */
[----:B------:R-:W0:Y:S01]  /*0be0*/  LDC.64 R14, c[0x0][0x628] ;  /* 0x00018a00ff0e7b82 */ /* 0x000e220000000a00 */
[----:B------:R-:W-:Y:S02]  /*0bf0*/  IMAD.MOV.U32 R4, RZ, RZ, R19 ;  /* 0x000000ffff047224 */ /* 0x000fe400078e0013 */
[----:B------:R-:W-:-:S05]  /*0c00*/  IMAD.MOV.U32 R5, RZ, RZ, R23 ;  /* 0x000000ffff057224 */ /* 0x000fca00078e0017 */
[----:B------:R-:W2:Y:S08]  /*0c10*/  LDC R10, c[0x0][0x630] ;  /* 0x00018c00ff0a7b82 */ /* 0x000eb00000000800 */
[----:B------:R-:W3:Y:S01]  /*0c20*/  LDC.64 R16, c[0x0][0x620] ;  /* 0x00018800ff107b82 */ /* 0x000ee20000000a00 */
[----:B0-----:R-:W-:-:S04]  /*0c30*/  ISETP.NE.U32.AND P1, PT, R14, RZ, PT ;  /* 0x000000ff0e00720c */ /* 0x001fc80003f25070 */
[----:B------:R-:W-:-:S13]  /*0c40*/  ISETP.NE.AND.EX P1, PT, R15, RZ, PT, P1 ;  /* 0x000000ff0f00720c */ /* 0x000fda0003f25310 */
[----:B--23--:R-:W-:Y:S05]  /*0c50*/  @!P1 BRA `(.L_x_10) ;  /* 0x0000000000289947 */ /* 0x00cfea0003800000 */
[----:B------:R-:W0:Y:S02]  /*0c60*/  LDC R9, c[0x0][0x634] ;  /* 0x00018d00ff097b82 */ /* 0x000e240000000800 */
[----:B0-----:R-:W-:-:S05]  /*0c70*/  IADD3 R9, P1, R19, R9, RZ ;  /* 0x0000000913097210 */ /* 0x001fca0007f3e0ff */
[----:B------:R-:W-:-:S04]  /*0c80*/  IMAD.X R13, RZ, RZ, R23, P1 ;  /* 0x000000ffff0d7224 */ /* 0x000fc800008e0617 */
[----:B------:R-:W-:-:S04]  /*0c90*/  IMAD.WIDE.U32 R4, R13, R14, RZ ;  /* 0x0000000e0d047225 */ /* 0x000fc800078e00ff */
[----:B------:R-:W-:-:S04]  /*0ca0*/  IMAD.WIDE.U32 R6, P1, R9, R15, R4 ;  /* 0x0000000f09067225 */ /* 0x000fc80007820004 */
[----:B------:R-:W-:-:S04]  /*0cb0*/  IMAD.WIDE.U32 R4, R9, R14, RZ ;  /* 0x0000000e09047225 */ /* 0x000fc800078e00ff */
[----:B------:R-:W-:Y:S01]  /*0cc0*/  IMAD.X R9, RZ, RZ, RZ, P1 ;  /* 0x000000ffff097224 */ /* 0x000fe200008e06ff */
[----:B------:R-:W-:Y:S01]  /*0cd0*/  IADD3 RZ, P1, R5, R6, RZ ;  /* 0x0000000605ff7210 */ /* 0x000fe20007f3e0ff */
[----:B------:R-:W-:-:S04]  /*0ce0*/  IMAD.MOV.U32 R8, RZ, RZ, R7 ;  /* 0x000000ffff087224 */ /* 0x000fc800078e0007 */
[----:B------:R-:W-:-:S08]  /*0cf0*/  IMAD.WIDE.U32.X R4, R13, R15, R8, P1 ;  /* 0x0000000f0d047225 */ /* 0x000fd000008e0408 */
.L_x_10:
[----:B------:R-:W0:Y:S01]  /*0d00*/  LDC.64 R20, c[0x0][0x640] ;  /* 0x00019000ff147b82 */ /* 0x000e220000000a00 */
[-C--:B------:R-:W-:Y:S01]  /*0d10*/  SHF.R.U64 R22, R4, R10.reuse, R5 ;  /* 0x0000000a04167219 */ /* 0x080fe20000001205 */
[----:B------:R-:W-:Y:S01]  /*0d20*/  IMAD.MOV.U32 R4, RZ, RZ, R19 ;  /* 0x000000ffff047224 */ /* 0x000fe200078e0013 */
[----:B------:R-:W-:Y:S01]  /*0d30*/  SHF.R.U32.HI R3, RZ, R10, R5 ;  /* 0x0000000aff037219 */ /* 0x000fe20000011605 */
[----:B------:R-:W-:Y:S01]  /*0d40*/  IMAD.MOV.U32 R5, RZ, RZ, R23 ;  /* 0x000000ffff057224 */ /* 0x000fe200078e0017 */
[----:B------:R-:W-:Y:S01]  /*0d50*/  IADD3 R7, P1, RZ, -R22, RZ ;  /* 0x80000016ff077210 */ /* 0x000fe20007f3e0ff */
[----:B-1----:R-:W-:Y:S02]  /*0d60*/  IMAD R23, R11, R12, R2 ;  /* 0x0000000c0b177224 */ /* 0x002fe400078e0202 */
[----:B------:R-:W1:Y:S01]  /*0d70*/  LDC R8, c[0x0][0x618] ;  /* 0x00018600ff087b82 */ /* 0x000e620000000800 */
[----:B------:R-:W-:Y:S02]  /*0d80*/  IMAD.MOV.U32 R11, RZ, RZ, 0x1 ;  /* 0x00000001ff0b7424 */ /* 0x000fe400078e00ff */
[----:B------:R-:W-:-:S02]  /*0d90*/  IMAD.X R3, RZ, RZ, ~R3, P1 ;  /* 0x000000ffff037224 */ /* 0x000fc400008e0e03 */
[----:B------:R-:W-:-:S03]  /*0da0*/  IMAD.WIDE.U32 R4, R7, R16, R4 ;  /* 0x0000001007047225 */ /* 0x000fc600078e0004 */
[----:B------:R-:W2:Y:S01]  /*0db0*/  LDC R14, c[0x0][0x608] ;  /* 0x00018200ff0e7b82 */ /* 0x000ea20000000800 */
[----:B------:R-:W-:-:S04]  /*0dc0*/  IMAD R6, R3, R16, RZ ;  /* 0x0000001003067224 */ /* 0x000fc800078e02ff */
[----:B------:R-:W-:-:S03]  /*0dd0*/  IMAD R3, R7, R17, R6 ;  /* 0x0000001107037224 */ /* 0x000fc600078e0206 */
[----:B------:R-:W3:Y:S01]  /*0de0*/  LDC R18, c[0x0][0x658] ;  /* 0x00019600ff127b82 */ /* 0x000ee20000000800 */
[----:B------:R-:W-:Y:S01]  /*0df0*/  IMAD.IADD R3, R5, 0x1, R3 ;  /* 0x0000000105037824 */ /* 0x000fe200078e0203 */
[----:B0-----:R-:W-:Y:S01]  /*0e00*/  ISETP.NE.U32.AND P1, PT, R20, RZ, PT ;  /* 0x000000ff1400720c */ /* 0x001fe20003f25070 */
[----:B------:R-:W-:-:S03]  /*0e10*/  IMAD.MOV.U32 R5, RZ, RZ, -0x1 ;  /* 0xffffffffff057424 */ /* 0x000fc600078e00ff */
[----:B------:R-:W-:Y:S02]  /*0e20*/  ISETP.NE.AND.EX P1, PT, R21, RZ, PT, P1 ;  /* 0x000000ff1500720c */ /* 0x000fe40003f25310 */
[----:B------:R-:W0:Y:S01]  /*0e30*/  LDC R13, c[0x0][0x600] ;  /* 0x00018000ff0d7b82 */ /* 0x000e220000000800 */
[-CC-:B-1----:R-:W-:Y:S02]  /*0e40*/  SHF.R.U64 R10, R4, R8.reuse, R3.reuse ;  /* 0x00000008040a7219 */ /* 0x182fe40000001203 */
[----:B------:R-:W-:-:S05]  /*0e50*/  SHF.R.U32.HI R3, RZ, R8, R3 ;  /* 0x00000008ff037219 */ /* 0x000fca0000011603 */
[----:B------:R-:W1:Y:S01]  /*0e60*/  LDC R15, c[0x0][0x648] ;  /* 0x00019200ff0f7b82 */ /* 0x000e620000000800 */
[-CC-:B--2---:R-:W-:Y:S02]  /*0e70*/  SHF.R.U64 R19, R10, R14.reuse, R3.reuse ;  /* 0x0000000e0a137219 */ /* 0x184fe40000001203 */
[----:B------:R-:W-:-:S05]  /*0e80*/  SHF.R.U32.HI R3, RZ, R14, R3 ;  /* 0x0000000eff037219 */ /* 0x000fca0000011603 */
[----:B------:R-:W2:Y:S01]  /*0e90*/  LDC R17, c[0x0][0x638] ;  /* 0x00018e00ff117b82 */ /* 0x000ea20000000800 */
[-C--:B---3--:R-:W-:Y:S02]  /*0ea0*/  SHF.L.U32 R2, R5, R18.reuse, RZ ;  /* 0x0000001205027219 */ /* 0x088fe400000006ff */
[--C-:B------:R-:W-:Y:S02]  /*0eb0*/  SHF.R.U64 R12, R19, R18, R3.reuse ;  /* 0x00000012130c7219 */ /* 0x100fe40000001203 */
[----:B------:R-:W-:Y:S02]  /*0ec0*/  LOP3.LUT R8, RZ, R2, RZ, 0x33, !PT ;  /* 0x00000002ff087212 */ /* 0x000fe400078e33ff */
[----:B------:R-:W-:Y:S01]  /*0ed0*/  SHF.R.U32.HI R3, RZ, R18, R3 ;  /* 0x00000012ff037219 */ /* 0x000fe20000011603 */
[----:B------:R-:W3:Y:S01]  /*0ee0*/  LDC R16, c[0x0][0x610] ;  /* 0x00018400ff107b82 */ /* 0x000ee20000000800 */
[----:B------:R-:W-:Y:S01]  /*0ef0*/  IMAD.MOV.U32 R2, RZ, RZ, R12 ;  /* 0x000000ffff027224 */ /* 0x000fe200078e000c */
[----:B------:R-:W-:Y:S06]  /*0f00*/  @!P1 BRA `(.L_x_11) ;  /* 0x0000000000289947 */ /* 0x000fec0003800000 */
[----:B------:R-:W4:Y:S02]  /*0f10*/  LDC R7, c[0x0][0x64c] ;  /* 0x00019300ff077b82 */ /* 0x000f240000000800 */
[----:B----4-:R-:W-:-:S05]  /*0f20*/  IADD3 R7, P1, R12, R7, RZ ;  /* 0x000000070c077210 */ /* 0x010fca0007f3e0ff */
        /* <DEDUP_REMOVED lines=8> */
.L_x_11:
[----:B-1----:R-:W-:Y:S01]  /*0fb0*/  SHF.R.U64 R4, R2, R15, R3 ;  /* 0x0000000f02047219 */ /* 0x002fe20000001203 */
[----:B0-----:R-:W-:Y:S01]  /*0fc0*/  VIADD R5, R13, 0xffffffff ;  /* 0xffffffff0d057836 */ /* 0x001fe20000000000 */
[----:B------:R-:W-:Y:S02]  /*0fd0*/  SHF.L.U32 R2, R11, R18, RZ ;  /* 0x000000120b027219 */ /* 0x000fe400000006ff */
[----:B------:R-:W-:Y:S01]  /*0fe0*/  LOP3.LUT R3, R19, R8, RZ, 0xc0, !PT ;  /* 0x0000000813037212 */ /* 0x000fe200078ec0ff */
[----:B------:R-:W-:Y:S01]  /*0ff0*/  IMAD.MOV R6, RZ, RZ, -R4 ;  /* 0x000000ffff067224 */ /* 0x000fe200078e0a04 */
[----:B------:R-:W-:Y:S02]  /*1000*/  SEL R0, R0, R23, !P4 ;  /* 0x0000001700007207 */ /* 0x000fe40006000000 */
[----:B------:R-:W-:Y:S01]  /*1010*/  LOP3.LUT R5, R10, R5, RZ, 0xc0, !PT ;  /* 0x000000050a057212 */ /* 0x000fe200078ec0ff */
[----:B------:R-:W-:Y:S01]  /*1020*/  IMAD R3, R2, R4, R3 ;  /* 0x0000000402037224 */ /* 0x000fe200078e0203 */
[----:B------:R-:W-:Y:S01]  /*1030*/  R2UR UR22, R22 ;  /* 0x00000000161672ca */ /* 0x000fe200000e0000 */
[----:B--2---:R-:W-:-:S02]  /*1040*/  IMAD R2, R6, R17, R12 ;  /* 0x0000001106027224 */ /* 0x004fc400078e020c */
[----:B---3--:R-:W-:Y:S02]  /*1050*/  IMAD R0, R3, R16, R0 ;  /* 0x0000001003007224 */ /* 0x008fe400078e0200 */
[----:B------:R-:W-:Y:S02]  /*1060*/  IMAD R3, R2, R13, R5 ;  /* 0x0000000d02037224 */ /* 0x000fe400078e0205 */
[----:B------:R-:W-:-:S03]  /*1070*/  IMAD.MOV.U32 R4, RZ, RZ, 0x1 ;  /* 0x00000001ff047424 */ /* 0x000fc600078e00ff */
[----:B------:R-:W-:Y:S02]  /*1080*/  SEL R2, R3, R0, !P4 ;  /* 0x0000000003027207 */ /* 0x000fe40006000000 */
[----:B------:R-:W-:-:S03]  /*1090*/  SEL R0, R0, R3, !P4 ;  /* 0x0000000300007207 */ /* 0x000fc60006000000 */
[----:B------:R0:W-:Y:S04]  /*10a0*/  STL [R1+0x84], R2 ;  /* 0x0000840201007387 */ /* 0x0001e80000100800 */
[----:B------:R0:W-:Y:S02]  /*10b0*/  STL [R1+0x88], R0 ;  /* 0x0000880001007387 */ /* 0x0001e40000100800 */
.L_x_9:
[----:B------:R-:W-:-:S08]  /*10c0*/  NOP ;  /* 0x0000000000007918 */ /* 0x000fd00000000000 */
[----:B------:R-:W2:Y:S02]  /*10d0*/  USETMAXREG.TRY_ALLOC.CTAPOOL UP0, 0xe8 ;  /* 0x000000e8000079c8 */ /* 0x000ea40008000600 */
[----:B--2---:R-:W-:-:S13]  /*10e0*/  PLOP3.LUT P1, PT, PT, PT, UP0, 0x80, 0x0 ;  /* 0x000000000000781c */ /* 0x004fda0003f2f008 */
[----:B------:R-:W-:Y:S05]  /*10f0*/  @!P1 BRA `(.L_x_9) ;  /* 0xfffffffc00f09947 */ /* 0x000fea000383ffff */
[----:B------:R-:W-:Y:S01]  /*1100*/  ULDC.64 UR4, c[0x0][0x598] ;  /* 0x0001660000047ab9 */ /* 0x000fe20000000a00 */
[----:B------:R-:W-:Y:S01]  /*1110*/  ULDC.64 UR16, c[0x0][0x208] ;  /* 0x0000820000107ab9 */ /* 0x000fe20000000a00 */
[----:B------:R-:W-:-:S04]  /*1120*/  ISETP.NE.U32.AND P1, PT, RZ, UR4, PT ;  /* 0x00000004ff007c0c */ /* 0x000fc8000bf25070 */
[----:B------:R-:W-:-:S13]  /*1130*/  ISETP.NE.AND.EX P1, PT, RZ, UR5, PT, P1 ;  /* 0x00000005ff007c0c */ /* 0x000fda000bf25310 */
[----:B------:R-:W-:Y:S05]  /*1140*/  @!P1 BRA `(.L_x_12) ;  /* 0x0000000000209947 */ /* 0x000fea0003800000 */
[----:B0-----:R-:W0:Y:S02]  /*1150*/  LDC.64 R2, c[0x0][0x598] ;  /* 0x00016600ff027b82 */ /* 0x001e240000000a00 */
[----:B0-----:R-:W2:Y:S02]  /*1160*/  LDG.E.64 R2, desc[UR16][R2.64] ;  /* 0x0000001002027981 */ /* 0x001ea4000c1e1b00 */
[----:B--2---:R-:W-:-:S04]  /*1170*/  ISETP.NE.U32.AND P1, PT, R2, RZ, PT ;  /* 0x000000ff0200720c */ /* 0x004fc80003f25070 */
[----:B------:R-:W-:-:S13]  /*1180*/  ISETP.NE.AND.EX P1, PT, R3, RZ, PT, P1 ;  /* 0x000000ff0300720c */ /* 0x000fda0003f25310 */
[----:B------:R-:W-:Y:S05]  /*1190*/  @!P1 BRA `(.L_x_12) ;  /* 0x00000000000c9947 */ /* 0x000fea0003800000 */
[----:B------:R-:W2:Y:S02]  /*11a0*/  LD.E R2, desc[UR16][R2.64] ;  /* 0x0000001002027980 */ /* 0x000ea4000c101900 */
[----:B--2---:R-:W-:Y:S01]  /*11b0*/  R2UR UR20, R2 ;  /* 0x00000000021472ca */ /* 0x004fe200000e0000 */
[----:B------:R-:W-:-:S14]  /*11c0*/  BRA `(.L_x_13) ;  /* 0x0000000000247947 */ /* 0x000fdc0003800000 */
.L_x_12:
[----:B------:R-:W-:Y:S02]  /*11d0*/  ULDC.64 UR4, c[0x0][0x588] ;  /* 0x0001620000047ab9 */ /* 0x000fe40000000a00 */
[----:B------:R-:W-:-:S04]  /*11e0*/  ISETP.NE.U32.AND P1, PT, RZ, UR4, PT ;  /* 0x00000004ff007c0c */ /* 0x000fc8000bf25070 */
[----:B------:R-:W-:-:S13]  /*11f0*/  ISETP.NE.AND.EX P1, PT, RZ, UR5, PT, P1 ;  /* 0x00000005ff007c0c */ /* 0x000fda000bf25310 */
[----:B------:R-:W-:Y:S05]  /*1200*/  @!P1 BRA `(.L_x_14) ;  /* 0x0000000000109947 */ /* 0x000fea0003800000 */
[----:B0-----:R-:W0:Y:S02]  /*1210*/  LDC.64 R2, c[0x0][0x588] ;  /* 0x00016200ff027b82 */ /* 0x001e240000000a00 */
[----:B0-----:R-:W2:Y:S02]  /*1220*/  LDG.E R2, desc[UR16][R2.64] ;  /* 0x0000001002027981 */ /* 0x001ea4000c1e1900 */
[----:B--2---:R-:W-:Y:S01]  /*1230*/  R2UR UR20, R2 ;  /* 0x00000000021472ca */ /* 0x004fe200000e0000 */
[----:B------:R-:W-:-:S14]  /*1240*/  BRA `(.L_x_13) ;  /* 0x0000000000047947 */ /* 0x000fdc0003800000 */
.L_x_14:
[----:B------:R-:W-:-:S05]  /*1250*/  ULDC UR20, c[0x0][0x580] ;  /* 0x0001600000147ab9 */ /* 0x000fca0000000800 */
.L_x_13:
[----:B------:R-:W-:Y:S02]  /*1260*/  ULDC.64 UR4, c[0x0][0x5a0] ;  /* 0x0001680000047ab9 */ /* 0x000fe40000000a00 */
        /* <DEDUP_REMOVED lines=11> */
.L_x_15:
        /* <DEDUP_REMOVED lines=8> */
.L_x_17:
[----:B------:R-:W-:-:S05]  /*13a0*/  ULDC UR21, c[0x0][0x584] ;  /* 0x0001610000157ab9 */ /* 0x000fca0000000800 */
.L_x_16:
[----:B------:R-:W-:-:S13]  /*13b0*/  LOP3.LUT P1, RZ, R4, 0xff, RZ, 0xc0, !PT ;  /* 0x000000ff04ff7812 */ /* 0x000fda000782c0ff */
[----:B------:R-:W-:Y:S05]  /*13c0*/  @!P1 EXIT ;  /* 0x000000000000994d */ /* 0x000fea0003800000 */
[----:B------:R-:W-:Y:S01]  /*13d0*/  ULDC UR4, c[0x0][0x28c] ;  /* 0x0000a30000047ab9 */ /* 0x000fe20000000800 */
[----:B------:R-:W-:Y:S02]  /*13e0*/  ULOP3.LUT UR23, UR13, 0x1, URZ, 0xfc, !UPT ;  /* 0x000000010d177892 */ /* 0x000fe4000f8efc3f */
[----:B------:R-:W-:-:S04]  /*13f0*/  UIADD3 UR4, UR4, 0x1f, URZ ;  /* 0x0000001f04047890 */ /* 0x000fc8000fffe03f */
[----:B------:R-:W-:-:S04]  /*1400*/  USHF.R.S32.HI UR5, URZ, 0x1f, UR4 ;  /* 0x0000001f3f057899 */ /* 0x000fc80008011404 */
[----:B------:R-:W-:-:S03]  /*1410*/  ULEA.HI UR5, UR5, UR4, URZ, 0x5 ;  /* 0x0000000405057291 */ /* 0x000fc6000f8f283f */
[----:B------:R-:W-:Y:S01]  /*1420*/  UMOV UR4, URZ ;  /* 0x0000003f00047c82 */ /* 0x000fe20008000000 */
[----:B------:R-:W-:-:S03]  /*1430*/  USHF.R.S32.HI UR12, URZ, 0x5, UR5 ;  /* 0x000000053f0c7899 */ /* 0x000fc60008011405 */
[----:B------:R-:W-:-:S09]  /*1440*/  UMOV UR5, URZ ;  /* 0x0000003f00057c82 */ /* 0x000fd20008000000 */
.L_x_300:
[----:B0-----:R-:W0:Y:S01]  /*1450*/  S2R R0, SR_TID.X ;  /* 0x0000000000007919 */ /* 0x001e220000002100 */
[----:B--2---:R-:W2:Y:S01]  /*1460*/  S2UR UR11, SR_CgaCtaId ;  /* 0x00000000000b79c3 */ /* 0x004ea20000008800 */
[----:B------:R-:W-:Y:S01]  /*1470*/  UMOV UR14, 0x400 ;  /* 0x00000400000e7882 */ /* 0x000fe20000000000 */
[----:B------:R-:W-:Y:S01]  /*1480*/  UMOV UR6, URZ ;  /* 0x0000003f00067c82 */ /* 0x000fe20008000000 */
[----:B------:R-:W-:Y:S01]  /*1490*/  STL [R1+0x74], RZ ;  /* 0x000074ff01007387 */ /* 0x000fe20000100800 */
[----:B------:R-:W-:Y:S01]  /*14a0*/  UMOV UR7, URZ ;  /* 0x0000003f00077c82 */ /* 0x000fe20008000000 */
[----:B------:R-:W-:Y:S01]  /*14b0*/  UMOV UR8, URZ ;  /* 0x0000003f00087c82 */ /* 0x000fe20008000000 */
[----:B------:R-:W-:Y:S01]  /*14c0*/  UMOV UR18, UR5 ;  /* 0x0000000500127c82 */ /* 0x000fe20008000000 */
[----:B------:R-:W-:Y:S01]  /*14d0*/  STL [R1+0x70], RZ ;  /* 0x000070ff01007387 */ /* 0x000fe20000100800 */
[----:B---3--:R-:W3:Y:S01]  /*14e0*/  LDC R2, c[0x0][0x28c] ;  /* 0x0000a300ff027b82 */ /* 0x008ee20000000800 */
[----:B------:R-:W-:-:S02]  /*14f0*/  CS2R R4, SRZ ;  /* 0x0000000000047805 */ /* 0x000fc4000001ff00 */
[----:B------:R-:W-:Y:S01]  /*1500*/  CS2R R6, SRZ ;  /* 0x0000000000067805 */ /* 0x000fe2000001ff00 */
[----:B------:R-:W-:Y:S01]  /*1510*/  STL [R1+0x6c], RZ ;  /* 0x00006cff01007387 */ /* 0x000fe20000100800 */
[----:B------:R-:W-:Y:S02]  /*1520*/  CS2R R8, SRZ ;  /* 0x0000000000087805 */ /* 0x000fe4000001ff00 */
[----:B------:R-:W-:Y:S02]  /*1530*/  CS2R R10, SRZ ;  /* 0x00000000000a7805 */ /* 0x000fe4000001ff00 */
[----:B------:R-:W-:Y:S01]  /*1540*/  CS2R R12, SRZ ;  /* 0x00000000000c7805 */ /* 0x000fe2000001ff00 */
[----:B------:R-:W-:Y:S01]  /*1550*/  STL [R1+0x68], RZ ;  /* 0x000068ff01007387 */ /* 0x000fe20000100800 */
[----:B------:R-:W-:Y:S02]  /*1560*/  CS2R R14, SRZ ;  /* 0x00000000000e7805 */ /* 0x000fe4000001ff00 */
[----:B------:R-:W-:-:S02]  /*1570*/  CS2R R16, SRZ ;  /* 0x0000000000107805 */ /* 0x000fc4000001ff00 */
[----:B-1----:R-:W-:Y:S01]  /*1580*/  CS2R R18, SRZ ;  /* 0x0000000000127805 */ /* 0x002fe2000001ff00 */
[----:B------:R-:W-:Y:S01]  /*1590*/  STL [R1+0x64], RZ ;  /* 0x000064ff01007387 */ /* 0x000fe20000100800 */
[----:B------:R-:W-:Y:S02]  /*15a0*/  CS2R R20, SRZ ;  /* 0x0000000000147805 */ /* 0x000fe4000001ff00 */
[----:B------:R-:W-:Y:S02]  /*15b0*/  CS2R R22, SRZ ;  /* 0x0000000000167805 */ /* 0x000fe4000001ff00 */
[----:B------:R-:W-:Y:S01]  /*15c0*/  CS2R R152, SRZ ;  /* 0x0000000000987805 */ /* 0x000fe2000001ff00 */
[----:B------:R-:W-:Y:S01]  /*15d0*/  STL [R1+0x60], RZ ;  /* 0x000060ff01007387 */ /* 0x000fe20000100800 */
[----:B--2---:R-:W-:Y:S01]  /*15e0*/  ULEA UR14, UR11, UR14, 0x18 ;  /* 0x0000000e0b0e7291 */ /* 0x004fe2000f8ec03f */
[----:B------:R-:W-:Y:S02]  /*15f0*/  CS2R R154, SRZ ;  /* 0x00000000009a7805 */ /* 0x000fe4000001ff00 */
[----:B------:R-:W-:Y:S01]  /*1600*/  CS2R R156, SRZ ;  /* 0x00000000009c7805 */ /* 0x000fe2000001ff00 */
[----:B------:R-:W-:Y:S01]  /*1610*/  STL [R1+0x5c], RZ ;  /* 0x00005cff01007387 */ /* 0x000fe20000100800 */
[----:B------:R-:W-:-:S02]  /*1620*/  CS2R R158, SRZ ;  /* 0x00000000009e7805 */ /* 0x000fc4000001ff00 */
[----:B------:R-:W-:Y:S02]  /*1630*/  CS2R R160, SRZ ;  /* 0x0000000000a07805 */ /* 0x000fe4000001ff00 */
[----:B------:R-:W-:Y:S02]  /*1640*/  CS2R R162, SRZ ;  /* 0x0000000000a27805 */ /* 0x000fe4000001ff00 */
[----:B0-----:R-:W-:Y:S01]  /*1650*/  LOP3.LUT R0, R0, 0x80, RZ, 0xc0, !PT ;  /* 0x0000008000007812 */ /* 0x001fe200078ec0ff */
[----:B------:R-:W-:Y:S01]  /*1660*/  STL [R1+0x58], RZ ;  /* 0x000058ff01007387 */ /* 0x000fe20000100800 */
[----:B---3--:R-:W-:Y:S02]  /*1670*/  ISETP.GE.AND P1, PT, R2, 0x1, PT ;  /* 0x000000010200780c */ /* 0x008fe40003f26270 */
[----:B------:R-:W-:Y:S02]  /*1680*/  CS2R R2, SRZ ;  /* 0x0000000000027805 */ /* 0x000fe4000001ff00 */
[----:B------:R-:W-:Y:S01]  /*1690*/  SHF.R.U32.HI R0, RZ, 0x7, R0 ;  /* 0x00000007ff007819 */ /* 0x000fe20000011600 */
[----:B------:R-:W-:Y:S01]  /*16a0*/  STL [R1+0x54], RZ ;  /* 0x000054ff01007387 */ /* 0x000fe20000100800 */
[----:B------:R-:W-:-:S02]  /*16b0*/  CS2R R164, SRZ ;  /* 0x0000000000a47805 */ /* 0x000fc4000001ff00 */
[----:B------:R-:W-:Y:S02]  /*16c0*/  CS2R R166, SRZ ;  /* 0x0000000000a67805 */ /* 0x000fe4000001ff00 */
[----:B------:R-:W-:Y:S01]  /*16d0*/  CS2R R168, SRZ ;  /* 0x0000000000a87805 */ /* 0x000fe2000001ff00 */
[----:B------:R-:W-:Y:S01]  /*16e0*/  STL [R1+0x50], RZ ;  /* 0x000050ff01007387 */ /* 0x000fe20000100800 */
[----:B------:R-:W-:Y:S02]  /*16f0*/  CS2R R170, SRZ ;  /* 0x0000000000aa7805 */ /* 0x000fe4000001ff00 */
[----:B------:R-:W-:Y:S02]  /*1700*/  CS2R R172, SRZ ;  /* 0x0000000000ac7805 */ /* 0x000fe4000001ff00 */
[----:B------:R-:W-:Y:S01]  /*1710*/  CS2R R174, SRZ ;  /* 0x0000000000ae7805 */ /* 0x000fe2000001ff00 */
[----:B------:R-:W0:Y:S01]  /*1720*/  SHFL.IDX PT, R0, R0, RZ, 0x1f ;  /* 0x00001fff00007589 */ /* 0x000e2200000e0000 */
[----:B------:R-:W-:-:S02]  /*1730*/  CS2R R176, SRZ ;  /* 0x0000000000b07805 */ /* 0x000fc4000001ff00 */
[----:B------:R-:W-:Y:S02]  /*1740*/  CS2R R178, SRZ ;  /* 0x0000000000b27805 */ /* 0x000fe4000001ff00 */
[----:B------:R-:W-:Y:S01]  /*1750*/  CS2R R180, SRZ ;  /* 0x0000000000b47805 */ /* 0x000fe2000001ff00 */
[----:B------:R1:W-:Y:S01]  /*1760*/  STL [R1+0x4c], RZ ;  /* 0x00004cff01007387 */ /* 0x0003e20000100800 */
[----:B------:R-:W-:Y:S02]  /*1770*/  CS2R R182, SRZ ;  /* 0x0000000000b67805 */ /* 0x000fe4000001ff00 */
[----:B------:R-:W-:Y:S02]  /*1780*/  CS2R R184, SRZ ;  /* 0x0000000000b87805 */ /* 0x000fe4000001ff00 */
[----:B------:R-:W-:Y:S01]  /*1790*/  CS2R R186, SRZ ;  /* 0x0000000000ba7805 */ /* 0x000fe2000001ff00 */
[----:B------:R1:W-:Y:S01]  /*17a0*/  STL [R1+0x48], RZ ;  /* 0x000048ff01007387 */ /* 0x0003e20000100800 */
        /* <DEDUP_REMOVED lines=14> */
[----:B------:R-:W-:Y:S02]  /*1890*/  CS2R R210, SRZ ;  /* 0x0000000000d27805 */ /* 0x000fe4000001ff00 */
[----:B0-----:R-:W-:Y:S01]  /*18a0*/  R2UR UR9, R0 ;  /* 0x00000000000972ca */ /* 0x001fe200000e0000 */
[----:B------:R1:W-:Y:S01]  /*18b0*/  STL [R1+0x38], RZ ;  /* 0x000038ff01007387 */ /* 0x0003e20000100800 */
[----:B------:R-:W-:Y:S01]  /*18c0*/  IMAD.MOV.U32 R0, RZ, RZ, RZ ;  /* 0x000000ffff007224 */ /* 0x000fe200078e00ff */
[----:B------:R-:W-:-:S02]  /*18d0*/  CS2R R212, SRZ ;  /* 0x0000000000d47805 */ /* 0x000fc4000001ff00 */
[----:B------:R-:W-:Y:S01]  /*18e0*/  CS2R R214, SRZ ;  /* 0x0000000000d67805 */ /* 0x000fe2000001ff00 */
[----:B------:R1:W-:Y:S01]  /*18f0*/  STL [R1+0x34], RZ ;  /* 0x000034ff01007387 */ /* 0x0003e20000100800 */
[----:B------:R-:W-:Y:S02]  /*1900*/  CS2R R216, SRZ ;  /* 0x0000000000d87805 */ /* 0x000fe4000001ff00 */
[----:B------:R-:W-:Y:S02]  /*1910*/  CS2R R218, SRZ ;  /* 0x0000000000da7805 */ /* 0x000fe4000001ff00 */
[----:B------:R-:W-:Y:S01]  /*1920*/  CS2R R220, SRZ ;  /* 0x0000000000dc7805 */ /* 0x000fe2000001ff00 */
[----:B------:R1:W-:Y:S01]  /*1930*/  STL [R1+0x30], RZ ;  /* 0x000030ff01007387 */ /* 0x0003e20000100800 */
[----:B------:R-:W-:Y:S02]  /*1940*/  CS2R R222, SRZ ;  /* 0x0000000000de7805 */ /* 0x000fe4000001ff00 */
[----:B------:R-:W-:Y:S01]  /*1950*/  CS2R R224, SRZ ;  /* 0x0000000000e07805 */ /* 0x000fe2000001ff00 */
[----:B------:R-:W-:Y:S01]  /*1960*/  IMAD.MOV.U32 R226, RZ, RZ, RZ ;  /* 0x000000ffffe27224 */ /* 0x000fe200078e00ff */
[----:B------:R1:W-:Y:S01]  /*1970*/  STL [R1+0x2c], RZ ;  /* 0x00002cff01007387 */ /* 0x0003e20000100800 */
[----:B------:R-:W-:Y:S01]  /*1980*/  ULEA.HI UR10, UR9, UR9, URZ, 0x1 ;  /* 0x00000009090a7291 */ /* 0x000fe2000f8f083f */
[----:B------:R-:W-:Y:S01]  /*1990*/  IMAD.U32 R227, RZ, RZ, UR4 ;  /* 0x00000004ffe37e24 */ /* 0x000fe2000f8e00ff */
[----:B------:R-:W-:Y:S01]  /*19a0*/  CS2R R88, SRZ ;  /* 0x0000000000587805 */ /* 0x000fe2000001ff00 */
[----:B------:R1:W-:Y:S01]  /*19b0*/  STL [R1+0x28], RZ ;  /* 0x000028ff01007387 */ /* 0x0003e20000100800 */
[----:B------:R-:W-:Y:S01]  /*19c0*/  ULOP3.LUT UR10, UR10, 0x1ffffe, URZ, 0xc0, !UPT ;  /* 0x001ffffe0a0a7892 */ /* 0x000fe2000f8ec03f */
[----:B------:R-:W-:-:S02]  /*19d0*/  CS2R R90, SRZ ;  /* 0x00000000005a7805 */ /* 0x000fc4000001ff00 */
[----:B------:R-:W-:Y:S01]  /*19e0*/  CS2R R92, SRZ ;  /* 0x00000000005c7805 */ /* 0x000fe2000001ff00 */
[----:B------:R1:W-:Y:S01]  /*19f0*/  STL [R1+0x24], RZ ;  /* 0x000024ff01007387 */ /* 0x0003e20000100800 */
[----:B------:R-:W-:Y:S01]  /*1a00*/  UIADD3 UR10, UR9, -UR10, URZ ;  /* 0x8000000a090a7290 */ /* 0x000fe2000fffe03f */
[----:B------:R-:W-:Y:S02]  /*1a10*/  CS2R R94, SRZ ;  /* 0x00000000005e7805 */ /* 0x000fe4000001ff00 */
[----:B------:R-:W-:Y:S01]  /*1a20*/  CS2R R96, SRZ ;  /* 0x0000000000607805 */ /* 0x000fe2000001ff00 */
[----:B------:R1:W-:Y:S01]  /*1a30*/  STL [R1+0x20], RZ ;  /* 0x000020ff01007387 */ /* 0x0003e20000100800 */
[----:B------:R-:W-:Y:S01]  /*1a40*/  ULEA UR10, UR10, UR14, 0xb ;  /* 0x0000000e0a0a7291 */ /* 0x000fe2000f8e583f */
[----:B------:R-:W-:Y:S02]  /*1a50*/  CS2R R98, SRZ ;  /* 0x0000000000627805 */ /* 0x000fe4000001ff00 */
[----:B------:R-:W-:Y:S01]  /*1a60*/  CS2R R100, SRZ ;  /* 0x0000000000647805 */ /* 0x000fe2000001ff00 */
[----:B------:R1:W-:Y:S01]  /*1a70*/  STL [R1+0x1c], RZ ;  /* 0x00001cff01007387 */ /* 0x0003e20000100800 */
[----:B------:R-:W-:Y:S01]  /*1a80*/  UIADD3 UR10, UR10, 0x200, URZ ;  /* 0x000002000a0a7890 */ /* 0x000fe2000fffe03f */
[----:B------:R-:W-:-:S02]  /*1a90*/  CS2R R102, SRZ ;  /* 0x0000000000667805 */ /* 0x000fc4000001ff00 */
[----:B------:R-:W-:Y:S01]  /*1aa0*/  CS2R R104, SRZ ;  /* 0x0000000000687805 */ /* 0x000fe2000001ff00 */
[----:B------:R1:W-:Y:S01]  /*1ab0*/  STL [R1+0x18], RZ ;  /* 0x000018ff01007387 */ /* 0x0003e20000100800 */
[----:B------:R-:W-:Y:S01]  /*1ac0*/  USHF.R.U32.HI UR10, URZ, 0x4, UR10 ;  /* 0x000000043f0a7899 */ /* 0x000fe2000801160a */
[----:B------:R-:W-:Y:S02]  /*1ad0*/  CS2R R106, SRZ ;  /* 0x00000000006a7805 */ /* 0x000fe4000001ff00 */
[----:B------:R-:W-:Y:S01]  /*1ae0*/  CS2R R108, SRZ ;  /* 0x00000000006c7805 */ /* 0x000fe2000001ff00 */
[----:B------:R1:W-:Y:S01]  /*1af0*/  STL [R1+0x14], RZ ;  /* 0x000014ff01007387 */ /* 0x0003e20000100800 */
[----:B------:R-:W-:Y:S01]  /*1b00*/  ULOP3.LUT UR15, UR10, 0x3fff, URZ, 0xc0, !UPT ;  /* 0x00003fff0a0f7892 */ /* 0x000fe2000f8ec03f */
        /* <DEDUP_REMOVED lines=18> */
[----:B------:R1:W-:Y:S01]  /*1c30*/  STL [R1], RZ ;  /* 0x000000ff01007387 */ /* 0x0003e20000100800 */
[----:B------:R-:W-:-:S02]  /*1c40*/  CS2R R138, SRZ ;  /* 0x00000000008a7805 */ /* 0x000fc4000001ff00 */
[----:B------:R-:W-:Y:S02]  /*1c50*/  CS2R R140, SRZ ;  /* 0x00000000008c7805 */ /* 0x000fe4000001ff00 */
[----:B------:R-:W-:Y:S02]  /*1c60*/  CS2R R142, SRZ ;  /* 0x00000000008e7805 */ /* 0x000fe4000001ff00 */
[----:B------:R-:W-:Y:S02]  /*1c70*/  CS2R R144, SRZ ;  /* 0x0000000000907805 */ /* 0x000fe4000001ff00 */
[----:B------:R-:W-:Y:S02]  /*1c80*/  CS2R R146, SRZ ;  /* 0x0000000000927805 */ /* 0x000fe4000001ff00 */
[----:B------:R-:W-:Y:S02]  /*1c90*/  CS2R R148, SRZ ;  /* 0x0000000000947805 */ /* 0x000fe4000001ff00 */
[----:B------:R-:W-:-:S02]  /*1ca0*/  CS2R R150, SRZ ;  /* 0x0000000000967805 */ /* 0x000fc4000001ff00 */
[----:B------:R-:W-:Y:S02]  /*1cb0*/  CS2R R24, SRZ ;  /* 0x0000000000187805 */ /* 0x000fe4000001ff00 */
[----:B----4-:R-:W-:Y:S02]  /*1cc0*/  CS2R R26, SRZ ;  /* 0x00000000001a7805 */ /* 0x010fe4000001ff00 */
[----:B------:R-:W-:Y:S02]  /*1cd0*/  CS2R R28, SRZ ;  /* 0x00000000001c7805 */ /* 0x000fe4000001ff00 */
[----:B------:R-:W-:Y:S02]  /*1ce0*/  CS2R R30, SRZ ;  /* 0x00000000001e7805 */ /* 0x000fe4000001ff00 */
[----:B------:R-:W-:Y:S02]  /*1cf0*/  CS2R R32, SRZ ;  /* 0x0000000000207805 */ /* 0x000fe4000001ff00 */
        /* <DEDUP_REMOVED lines=26> */
[----:B------:R-:W-:Y:S01]  /*1ea0*/  CS2R R86, SRZ ;  /* 0x0000000000567805 */ /* 0x000fe2000001ff00 */
[----:B-1----:R-:W-:Y:S06]  /*1eb0*/  @!P1 BRA `(.L_x_18) ;  /* 0x0000001000609947 */ /* 0x002fec0003800000 */
[----:B------:R-:W-:-:S06]  /*1ec0*/  UISETP.NE.AND UP0, UPT, UR23, 0x3, UPT ;  /* 0x000000031700788c */ /* 0x000fcc000bf05270 */
[----:B------:R-:W-:-:S13]  /*1ed0*/  PLOP3.LUT P2, PT, PT, PT, UP0, 0x80, 0x0 ;  /* 0x000000000000781c */ /* 0x000fda0003f4f008 */
[----:B------:R-:W-:Y:S05]  /*1ee0*/  @!P2 BRA `(.L_x_19) ;  /* 0x000000000004a947 */ /* 0x000fea0003800000 */
[----:B------:R-:W-:Y:S01]  /*1ef0*/  BPT.TRAP 0x1 ;  /* 0x000000040000795c */ /* 0x000fe20000300000 */
.L_x_19:
[----:B------:R-:W-:Y:S01]  /*1f00*/  ULEA UR7, UR5, UR14, 0x3 ;  /* 0x0000000e05077291 */ /* 0x000fe2000f8e183f */
[----:B------:R-:W-:-:S05]  /*1f10*/  IMAD.U32 R0, RZ, RZ, UR4 ;  /* 0x00000004ff007e24 */ /* 0x000fca000f8e00ff */
[----:B------:R-:W-:-:S04]  /*1f20*/  SHF.L.U32 R0, R0, 0x1f, RZ ;  /* 0x0000001f00007819 */ /* 0x000fc800000006ff */
[----:B------:R0:W1:Y:S01]  /*1f30*/  SYNCS.PHASECHK.TRANS64.TRYWAIT P1, [UR7], R0 ;  /* 0x00000000ff0075a7 */ /* 0x0000620008020147 */
[----:B------:R-:W-:Y:S05]  /*1f40*/  @!P2 BRA `(.L_x_20) ;  /* 0x000000000004a947 */ /* 0x000fea0003800000 */
[----:B------:R-:W-:Y:S01]  /*1f50*/  BPT.TRAP 0x1 ;  /* 0x000000040000795c */ /* 0x000fe20000300000 */
.L_x_20:
[----:B------:R2:W-:Y:S01]  /*1f60*/  STL [R1+0x74], RZ ;  /* 0x000074ff01007387 */ /* 0x0005e20000100800 */
[----:B------:R-:W-:Y:S01]  /*1f70*/  UMOV UR6, 0x1 ;  /* 0x0000000100067882 */ /* 0x000fe20000000000 */
[----:B-1----:R-:W-:Y:S05]  /*1f80*/  @P1 BRA `(.L_x_21) ;  /* 0x0000000000081947 */ /* 0x002fea0003800000 */
[----:B------:R-:W1:Y:S02]  /*1f90*/  SYNCS.PHASECHK.TRANS64.TRYWAIT P1, [UR7], R0 ;  /* 0x00000000ff0075a7 */ /* 0x000e640008020147 */
[----:B-1----:R-:W-:Y:S05]  /*1fa0*/  @!P1 BRA `(.L_x_22) ;  /* 0x000000ec00409947 */ /* 0x002fea0003800000 */
.L_x_21:
[----:B------:R3:W-:Y:S01]  /*1fb0*/  STL [R1+0x70], RZ ;  /* 0x000070ff01007387 */ /* 0x0007e20000100800 */
[----:B------:R-:W-:Y:S01]  /*1fc0*/  UIADD3 UR7, UR14, 0x24200, URZ ;  /* 0x000242000e077890 */ /* 0x000fe2000fffe03f */
[----:B------:R-:W-:Y:S01]  /*1fd0*/  WARPGROUP.ARRIVE ;  /* 0x00000000000079c5 */ /* 0x000fe20000000000 */
[----:B------:R-:W-:Y:S01]  /*1fe0*/  ULOP3.LUT UR8, UR15, 0x10000, URZ, 0xfc, !UPT ;  /* 0x000100000f087892 */ /* 0x000fe2000f8efc3f */
[----:B------:R3:W-:Y:S01]  /*1ff0*/  STL [R1+0x6c], RZ ;  /* 0x00006cff01007387 */ /* 0x0007e20000100800 */
[----:B------:R-:W-:Y:S01]  /*2000*/  USHF.R.U32.HI UR7, URZ, 0x4, UR7 ;  /* 0x000000043f077899 */ /* 0x000fe20008011607 */
[----:B01----:R-:W-:Y:S01]  /*2010*/  IMAD.MOV.U32 R0, RZ, RZ, RZ ;  /* 0x000000ffff007224 */ /* 0x003fe200078e00ff */
[----:B------:R-:W-:Y:S01]  /*2020*/  ULEA UR8, UR5, UR8, 0x9 ;  /* 0x0000000805087291 */ /* 0x000fe2000f8e483f */
[----:B------:R3:W-:Y:S01]  /*2030*/  STL [R1+0x68], RZ ;  /* 0x000068ff01007387 */ /* 0x0007e20000100800 */
[----:B------:R-:W-:Y:S01]  /*2040*/  ULOP3.LUT UR7, UR7, 0x3fff, URZ, 0xc0, !UPT ;  /* 0x00003fff07077892 */ /* 0x000fe2000f8ec03f */
[----:B------:R-:W-:Y:S01]  /*2050*/  CS2R R2, SRZ ;  /* 0x0000000000027805 */ /* 0x000fe2000001ff00 */
[----:B------:R-:W-:Y:S01]  /*2060*/  UMOV UR9, 0xc0000010 ;  /* 0xc000001000097882 */ /* 0x000fe20000000000 */
[----:B------:R3:W-:Y:S01]  /*2070*/  STL [R1+0x64], RZ ;  /* 0x000064ff01007387 */ /* 0x0007e20000100800 */
[----:B------:R-:W-:Y:S01]  /*2080*/  ULOP3.LUT UR7, UR7, 0x10000, URZ, 0xfc, !UPT ;  /* 0x0001000007077892 */ /* 0x000fe2000f8efc3f */
[----:B------:R-:W-:Y:S01]  /*2090*/  CS2R R4, SRZ ;  /* 0x0000000000047805 */ /* 0x000fe2000001ff00 */
[----:B------:R-:W-:Y:S01]  /*20a0*/  UMOV UR11, 0xc0000010 ;  /* 0xc0000010000b7882 */ /* 0x000fe20000000000 */
[----:B------:R3:W-:Y:S01]  /*20b0*/  STL [R1+0x60], RZ ;  /* 0x000060ff01007387 */ /* 0x0007e20000100800 */
[----:B------:R-:W-:Y:S01]  /*20c0*/  ULEA UR10, UR5, UR7, 0x8 ;  /* 0x00000007050a7291 */ /* 0x000fe2000f8e403f */
[----:B------:R-:W-:-:S02]  /*20d0*/  CS2R R6, SRZ ;  /* 0x0000000000067805 */ /* 0x000fc4000001ff00 */
[----:B------:R-:W-:Y:S01]  /*20e0*/  CS2R R8, SRZ ;  /* 0x0000000000087805 */ /* 0x000fe2000001ff00 */
[----:B------:R3:W-:Y:S01]  /*20f0*/  STL [R1+0x5c], RZ ;  /* 0x00005cff01007387 */ /* 0x0007e20000100800 */
[----:B------:R-:W-:Y:S01]  /*2100*/  ULDC UR7, c[0x0][0x50c] ;  /* 0x0001430000077ab9 */ /* 0x000fe20000000800 */
[----:B------:R-:W-:Y:S01]  /*2110*/  CS2R R10, SRZ ;  /* 0x00000000000a7805 */ /* 0x000fe2000001ff00 */
[----:B------:R-:W-:Y:S01]  /*2120*/  UISETP.NE.AND UP0, UPT, UR7, 0x1, UPT ;  /* 0x000000010700788c */ /* 0x000fe2000bf05270 */
[----:B------:R3:W-:Y:S01]  /*2130*/  STL [R1+0x58], RZ ;  /* 0x000058ff01007387 */ /* 0x0007e20000100800 */
[----:B------:R-:W-:Y:S01]  /*2140*/  CS2R R12, SRZ ;  /* 0x00000000000c7805 */ /* 0x000fe2000001ff00 */
[----:B------:R-:W-:Y:S01]  /*2150*/  QGMMA.64x128x32.F32.E5M2.E5M2 R88, gdesc[UR8], RZ, !UPT ;  /* 0x01e00000085879f3 */ /* 0x000fe2000c7038ff */
[----:B------:R-:W-:Y:S01]  /*2160*/  USEL UR7, URZ, 0x1, UP0 ;  /* 0x000000013f077887 */ /* 0x000fe20008000000 */
[----:B------:R3:W-:Y:S01]  /*2170*/  STL [R1+0x54], RZ ;  /* 0x000054ff01007387 */ /* 0x0007e20000100800 */
[----:B------:R-:W-:Y:S01]  /*2180*/  UIADD3 UR8, UR8, 0x100, URZ ;  /* 0x0000010008087890 */ /* 0x000fe2000fffe03f */
[----:B------:R-:W-:Y:S01]  /*2190*/  CS2R R14, SRZ ;  /* 0x00000000000e7805 */ /* 0x000fe2000001ff00 */
[----:B------:R-:W-:Y:S01]  /*21a0*/  UMOV UR9, 0xc0000010 ;  /* 0xc000001000097882 */ /* 0x000fe20000000000 */
[----:B------:R3:W-:Y:S01]  /*21b0*/  STL [R1+0x50], RZ ;  /* 0x000050ff01007387 */ /* 0x0007e20000100800 */
[----:B------:R-:W-:-:S02]  /*21c0*/  ISETP.NE.AND P1, PT, RZ, UR7, PT ;  /* 0x00000007ff007c0c */ /* 0x000fc4000bf25270 */
[----:B------:R-:W-:Y:S02]  /*21d0*/  CS2R R16, SRZ ;  /* 0x0000000000107805 */ /* 0x000fe4000001ff00 */
[----:B------:R-:W-:Y:S01]  /*21e0*/  CS2R R18, SRZ ;  /* 0x0000000000127805 */ /* 0x000fe2000001ff00 */
[----:B------:R3:W-:Y:S01]  /*21f0*/  STL [R1+0x4c], RZ ;  /* 0x00004cff01007387 */ /* 0x0007e20000100800 */
[----:B------:R-:W-:Y:S01]  /*2200*/  CS2R R20, SRZ ;  /* 0x0000000000147805 */ /* 0x000fe2000001ff00 */
[----:B------:R-:W-:Y:S01]  /*2210*/  QGMMA.64x128x32.F32.E5M2.E5M2 R24, gdesc[UR8], RZ, !UPT, gsb0 ;  /* 0x01e00000081879f3 */ /* 0x000fe2000c0038ff */
[----:B------:R-:W-:Y:S01]  /*2220*/  CS2R R22, SRZ ;  /* 0x0000000000167805 */ /* 0x000fe2000001ff00 */
[----:B------:R3:W-:Y:S01]  /*2230*/  STL [R1+0x48], RZ ;  /* 0x000048ff01007387 */ /* 0x0007e20000100800 */
[----:B------:R-:W-:Y:S02]  /*2240*/  CS2R R152, SRZ ;  /* 0x0000000000987805 */ /* 0x000fe4000001ff00 */
        /* <DEDUP_REMOVED lines=47> */
[----:B------:R-:W-:Y:S01]  /*2540*/  CS2R R224, SRZ ;  /* 0x0000000000e07805 */ /* 0x000fe2000001ff00 */
[----:B------:R-:W-:Y:S02]  /*2550*/  IMAD.MOV.U32 R226, RZ, RZ, RZ ;  /* 0x000000ffffe27224 */ /* 0x000fe400078e00ff */
[----:B------:R3:W-:Y:S04]  /*2560*/  STL [R1+0x14], RZ ;  /* 0x000014ff01007387 */ /* 0x0007e80000100800 */
[----:B------:R3:W-:Y:S04]  /*2570*/  STL [R1+0x10], RZ ;  /* 0x000010ff01007387 */ /* 0x0007e80000100800 */
[----:B------:R3:W-:Y:S04]  /*2580*/  STL [R1+0xc], RZ ;  /* 0x00000cff01007387 */ /* 0x0007e80000100800 */
[----:B------:R3:W-:Y:S04]  /*2590*/  STL [R1+0x8], RZ ;  /* 0x000008ff01007387 */ /* 0x0007e80000100800 */
[----:B------:R3:W-:Y:S04]  /*25a0*/  STL [R1+0x4], RZ ;  /* 0x000004ff01007387 */ /* 0x0007e80000100800 */
[----:B------:R3:W-:Y:S01]  /*25b0*/  STL [R1], RZ ;  /* 0x000000ff01007387 */ /* 0x0007e20000100800 */
[----:B------:R-:W-:Y:S05]  /*25c0*/  @!P1 BRA `(.L_x_23) ;  /* 0x0000000800809947 */ /* 0x000fea0003800000 */
[----:B------:R-:W-:Y:S02]  /*25d0*/  WARPGROUP.DEPBAR.LE gsb0, 0x0 ;  /* 0x00008000000079c5 */ /* 0x000fe40000010000 */
[----:B------:R-:W-:-:S01]  /*25e0*/  FADD R227, RZ, R58 ;  /* 0x0000003affe37221 */ /* 0x000fc20000000000 */
[----:B------:R-:W-:Y:S01]  /*25f0*/  FADD R226, RZ, R88 ;  /* 0x00000058ffe27221 */ /* 0x000fe20000000000 */
[----:B------:R-:W-:-:S01]  /*2600*/  FADD R225, RZ, R89 ;  /* 0x00000059ffe17221 */ /* 0x000fc20000000000 */
[----:B------:R-:W-:Y:S01]  /*2610*/  FADD R224, RZ, R90 ;  /* 0x0000005affe07221 */ /* 0x000fe20000000000 */
[----:B------:R-:W-:-:S01]  /*2620*/  FADD R223, RZ, R91 ;  /* 0x0000005bffdf7221 */ /* 0x000fc20000000000 */
[----:B------:R0:W-:Y:S01]  /*2630*/  STL [R1], R227 ;  /* 0x000000e301007387 */ /* 0x0001e20000100800 */
[----:B------:R-:W-:-:S01]  /*2640*/  FADD R222, RZ, R92 ;  /* 0x0000005cffde7221 */ /* 0x000fc20000000000 */
[----:B------:R-:W-:Y:S01]  /*2650*/  FADD R221, RZ, R93 ;  /* 0x0000005dffdd7221 */ /* 0x000fe20000000000 */
[----:B------:R-:W-:-:S01]  /*2660*/  FADD R220, RZ, R94 ;  /* 0x0000005effdc7221 */ /* 0x000fc20000000000 */
[----:B------:R-:W-:Y:S01]  /*2670*/  FADD R219, RZ, R95 ;  /* 0x0000005fffdb7221 */ /* 0x000fe20000000000 */
[----:B------:R-:W-:-:S01]  /*2680*/  FADD R218, RZ, R96 ;  /* 0x00000060ffda7221 */ /* 0x000fc20000000000 */
[----:B------:R-:W-:Y:S01]  /*2690*/  FADD R217, RZ, R97 ;  /* 0x00000061ffd97221 */ /* 0x000fe20000000000 */
[----:B------:R-:W-:-:S01]  /*26a0*/  FADD R216, RZ, R98 ;  /* 0x00000062ffd87221 */ /* 0x000fc20000000000 */
[----:B------:R-:W-:Y:S01]  /*26b0*/  FADD R215, RZ, R99 ;  /* 0x00000063ffd77221 */ /* 0x000fe20000000000 */
[----:B------:R-:W-:-:S01]  /*26c0*/  FADD R214, RZ, R100 ;  /* 0x00000064ffd67221 */ /* 0x000fc20000000000 */
[----:B0-----:R-:W-:Y:S01]  /*26d0*/  FADD R227, RZ, R59 ;  /* 0x0000003bffe37221 */ /* 0x001fe20000000000 */
[----:B------:R-:W-:-:S01]  /*26e0*/  FADD R213, RZ, R101 ;  /* 0x00000065ffd57221 */ /* 0x000fc20000000000 */
[----:B------:R-:W-:Y:S01]  /*26f0*/  FADD R212, RZ, R102 ;  /* 0x00000066ffd47221 */ /* 0x000fe20000000000 */
[----:B------:R-:W-:-:S01]  /*2700*/  FADD R211, RZ, R103 ;  /* 0x00000067ffd37221 */ /* 0x000fc20000000000 */
[----:B------:R-:W-:Y:S01]  /*2710*/  FADD R210, RZ, R104 ;  /* 0x00000068ffd27221 */ /* 0x000fe20000000000 */
[----:B------:R0:W-:Y:S01]  /*2720*/  STL [R1+0x4], R227 ;  /* 0x000004e301007387 */ /* 0x0001e20000100800 */
        /* <DEDUP_REMOVED lines=93> */
[----:B------:R-:W-:Y:S01]  /*2d00*/  UMOV UR6, URZ ;  /* 0x0000003f00067c82 */ /* 0x000fe20008000000 */
[----:B0-----:R-:W-:-:S05]  /*2d10*/  FADD R227, RZ, R66 ;  /* 0x00000042ffe37221 */ /* 0x001fca0000000000 */
[----:B------:R0:W-:Y:S02]  /*2d20*/  STL [R1+0x20], R227 ;  /* 0x000020e301007387 */ /* 0x0001e40000100800 */
        /* <DEDUP_REMOVED lines=42> */
.L_x_23:
[----:B------:R-:W-:-:S04]  /*2fd0*/  UIADD3 UR18, UR5, 0x1, URZ ;  /* 0x0000000105127890 */ /* 0x000fc8000fffe03f */
[----:B------:R-:W-:-:S04]  /*2fe0*/  UISETP.NE.AND UP0, UPT, UR18, 0x12, UPT ;  /* 0x000000121200788c */ /* 0x000fc8000bf05270 */
[----:B------:R-:W-:Y:S02]  /*2ff0*/  USEL UR8, URZ, 0x1, UP0 ;  /* 0x000000013f087887 */ /* 0x000fe40008000000 */
[----:B------:R-:W-:Y:S02]  /*3000*/  USEL UR18, UR18, URZ, UP0 ;  /* 0x0000003f12127287 */ /* 0x000fe40008000000 */
[----:B------:R-:W-:-:S06]  /*3010*/  ULOP3.LUT UR8, UR4, UR8, URZ, 0x3c, !UPT ;  /* 0x0000000804087292 */ /* 0x000fcc000f8e3c3f */
[----:B0-----:R-:W-:Y:S01]  /*3020*/  IMAD.U32 R227, RZ, RZ, UR8 ;  /* 0x00000008ffe37e24 */ /* 0x001fe2000f8e00ff */
[----:B------:R-:W-:-:S06]  /*3030*/  UMOV UR8, 0x1 ;  /* 0x0000000100087882 */ /* 0x000fcc0000000000 */
.L_x_18:
[----:B------:R-:W-:-:S04]  /*3040*/  UISETP.LT.AND UP0, UPT, UR12, 0x1, UPT ;  /* 0x000000010c00788c */ /* 0x000fc8000bf01270 */
[----:B------:R-:W-:-:S04]  /*3050*/  USEL UR9, UR12, 0x1, UP0 ;  /* 0x000000010c097887 */ /* 0x000fc80008000000 */
[----:B------:R-:W-:-:S04]  /*3060*/  UIADD3 UR9, UR12, -UR9, URZ ;  /* 0x800000090c097290 */ /* 0x000fc8000fffe03f */
[----:B------:R-:W-:-:S06]  /*3070*/  UISETP.GE.AND UP0, UPT, UR9, 0x1, UPT ;  /* 0x000000010900788c */ /* 0x000fcc000bf06270 */
[----:B------:R-:W-:-:S13]  /*3080*/  PLOP3.LUT P1, PT, PT, PT, UP0, 0x80, 0x0 ;  /* 0x000000000000781c */ /* 0x000fda0003f2f008 */
[----:B------:R-:W-:Y:S05]  /*3090*/  @!P1 BRA `(.L_x_24) ;  /* 0x00000010008c9947 */ /* 0x000fea0003800000 */
[----:B------:R-:W-:Y:S01]  /*30a0*/  IMAD.U32 R228, RZ, RZ, UR9 ;  /* 0x00000009ffe47e24 */ /* 0x000fe2000f8e00ff */
[----:B------:R-:W-:Y:S01]  /*30b0*/  UMOV UR19, UR5 ;  /* 0x0000000500137c82 */ /* 0x000fe20008000000 */
[----:B------:R-:W-:-:S05]  /*30c0*/  ULDC UR24, c[0x0][0x50c] ;  /* 0x0001430000187ab9 */ /* 0x000fca0000000800 */
.L_x_32:
[----:B------:R-:W-:-:S06]  /*30d0*/  UISETP.NE.AND UP0, UPT, UR23, 0x3, UPT ;  /* 0x000000031700788c */ /* 0x000fcc000bf05270 */
[----:B------:R-:W-:-:S13]  /*30e0*/  PLOP3.LUT P2, PT, PT, PT, UP0, 0x80, 0x0 ;  /* 0x000000000000781c */ /* 0x000fda0003f4f008 */
[----:B01---5:R-:W-:Y:S05]  /*30f0*/  @!P2 BRA `(.L_x_25) ;  /* 0x000000000004a947 */ /* 0x023fea0003800000 */
[----:B------:R-:W-:Y:S01]  /*3100*/  BPT.TRAP 0x1 ;  /* 0x000000040000795c */ /* 0x000fe20000300000 */
.L_x_25:
[----:B------:R-:W0:Y:S01]  /*3110*/  S2UR UR9, SR_CgaCtaId ;  /* 0x00000000000979c3 */ /* 0x000e220000008800 */
[----:B------:R-:W-:Y:S01]  /*3120*/  UMOV UR14, 0x400 ;  /* 0x00000400000e7882 */ /* 0x000fe20000000000 */
[----:B------:R-:W-:Y:S01]  /*3130*/  SHF.L.U32 R229, R227, 0x1f, RZ ;  /* 0x0000001fe3e57819 */ /* 0x000fe200000006ff */
[----:B0-----:R-:W-:-:S04]  /*3140*/  ULEA UR14, UR9, UR14, 0x18 ;  /* 0x0000000e090e7291 */ /* 0x001fc8000f8ec03f */
[----:B------:R-:W-:-:S09]  /*3150*/  ULEA UR9, UR18, UR14, 0x3 ;  /* 0x0000000e12097291 */ /* 0x000fd2000f8e183f */
[----:B------:R0:W1:Y:S01]  /*3160*/  SYNCS.PHASECHK.TRANS64.TRYWAIT P1, [UR9], R229 ;  /* 0x000000e5ff0075a7 */ /* 0x0000620008020149 */
[----:B------:R-:W-:Y:S05]  /*3170*/  @!P2 BRA `(.L_x_26) ;  /* 0x000000000004a947 */ /* 0x000fea0003800000 */
[----:B------:R-:W-:Y:S01]  /*3180*/  BPT.TRAP 0x1 ;  /* 0x000000040000795c */ /* 0x000fe20000300000 */
.L_x_26:
[----:B-1----:R-:W-:Y:S05]  /*3190*/  @P1 BRA `(.L_x_27) ;  /* 0x0000000000081947 */ /* 0x002fea0003800000 */
[----:B------:R-:W1:Y:S02]  /*31a0*/  SYNCS.PHASECHK.TRANS64.TRYWAIT P1, [UR9], R229 ;  /* 0x000000e5ff0075a7 */ /* 0x000e640008020149 */
[----:B-1----:R-:W-:Y:S05]  /*31b0*/  @!P1 BRA `(.L_x_28) ;  /* 0x000000d800d49947 */ /* 0x002fea0003800000 */
.L_x_27:
[----:B------:R-:W-:Y:S01]  /*31c0*/  UIADD3 UR9, UR14, 0x24200, URZ ;  /* 0x000242000e097890 */ /* 0x000fe2000fffe03f */
[----:B------:R-:W-:Y:S01]  /*31d0*/  WARPGROUP.ARRIVE ;  /* 0x00000000000079c5 */ /* 0x000fe20000000000 */
[----:B------:R-:W-:Y:S02]  /*31e0*/  UISETP.NE.AND UP0, UPT, UR7, URZ, UPT ;  /* 0x0000003f0700728c */ /* 0x000fe4000bf05270 */
[----:B------:R-:W-:Y:S02]  /*31f0*/  USHF.R.U32.HI UR9, URZ, 0x4, UR9 ;  /* 0x000000043f097899 */ /* 0x000fe40008011609 */
[----:B------:R-:W-:Y:S02]  /*3200*/  USEL UR8, UR8, URZ, !UP0 ;  /* 0x0000003f08087287 */ /* 0x000fe4000c000000 */
[----:B------:R-:W-:Y:S02]  /*3210*/  ULOP3.LUT UR9, UR9, 0x3fff, URZ, 0xc0, !UPT ;  /* 0x00003fff09097892 */ /* 0x000fe4000f8ec03f */
[----:B------:R-:W-:-:S02]  /*3220*/  ULOP3.LUT UR7, UR15, 0x10000, URZ, 0xfc, !UPT ;  /* 0x000100000f077892 */ /* 0x000fc4000f8efc3f */
[----:B------:R-:W-:Y:S02]  /*3230*/  ULOP3.LUT UR9, UR9, 0x10000, URZ, 0xfc, !UPT ;  /* 0x0001000009097892 */ /* 0x000fe4000f8efc3f */
[----:B------:R-:W-:Y:S02]  /*3240*/  UISETP.NE.U32.AND UP0, UPT, UR8, URZ, UPT ;  /* 0x0000003f0800728c */ /* 0x000fe4000bf05070 */
[----:B------:R-:W-:Y:S02]  /*3250*/  ULEA UR8, UR18, UR7, 0x9 ;  /* 0x0000000712087291 */ /* 0x000fe4000f8e483f */
[----:B------:R-:W-:Y:S01]  /*3260*/  ULEA UR10, UR18, UR9, 0x8 ;  /* 0x00000009120a7291 */ /* 0x000fe2000f8e403f */
[----:B------:R-:W-:Y:S02]  /*3270*/  UMOV UR11, 0xc0000010 ;  /* 0xc0000010000b7882 */ /* 0x000fe40000000000 */
[----:B------:R-:W-:Y:S01]  /*3280*/  UMOV UR9, 0xc0000010 ;  /* 0xc000001000097882 */ /* 0x000fe20000000000 */
[----:B------:R-:W-:-:S05]  /*3290*/  UIADD3 UR6, UR6, 0x1, URZ ;  /* 0x0000000106067890 */ /* 0x000fca000fffe03f */
[----:B------:R-:W-:Y:S01]  /*32a0*/  QGMMA.64x128x32.F32.E5M2.E5M2 R88, gdesc[UR8], R88, UP0 ;  /* 0x01e00000085879f3 */ /* 0x000fe2000bf03858 */
[----:B------:R-:W-:Y:S01]  /*32b0*/  UIADD3 UR8, UR8, 0x100, URZ ;  /* 0x0000010008087890 */ /* 0x000fe2000fffe03f */
[----:B------:R-:W-:-:S10]  /*32c0*/  UMOV UR9, 0xc0000010 ;  /* 0xc000001000097882 */ /* 0x000fd40000000000 */
[----:B------:R-:W-:Y:S01]  /*32d0*/  QGMMA.64x128x32.F32.E5M2.E5M2 R24, gdesc[UR8], R24, UP0, gsb0 ;  /* 0x01e00000081879f3 */ /* 0x000fe2000b803818 */
[----:B------:R-:W-:-:S04]  /*32e0*/  UISETP.NE.AND UP0, UPT, UR6, UR24, UPT ;  /* 0x000000180600728c */ /* 0x000fc8000bf05270 */
[----:B------:R-:W-:-:S06]  /*32f0*/  USEL UR7, URZ, 0x1, UP0 ;  /* 0x000000013f077887 */ /* 0x000fcc0008000000 */
[----:B------:R-:W-:Y:S01]  /*3300*/  ISETP.NE.AND P1, PT, RZ, UR7, PT ;  /* 0x00000007ff007c0c */ /* 0x000fe2000bf25270 */
[----:B------:R-:W-:-:S12]  /*3310*/  WARPGROUP.DEPBAR.LE gsb0, 0x1 ;  /* 0x00008000000079c5 */ /* 0x000fd80000010100 */
[----:B------:R-:W-:Y:S05]  /*3320*/  @!P1 BRA `(.L_x_29) ;  /* 0x0000000c00809947 */ /* 0x000fea0003800000 */
[----:B------:R-:W-:Y:S02]  /*3330*/  WARPGROUP.DEPBAR.LE gsb0, 0x0 ;  /* 0x00008000000079c5 */ /* 0x000fe40000010000 */
[----:B------:R-:W-:-:S01]  /*3340*/  FADD R226, R88, R226 ;  /* 0x000000e258e27221 */ /* 0x000fc20000000000 */
[----:B------:R-:W-:Y:S01]  /*3350*/  FADD R225, R89, R225 ;  /* 0x000000e159e17221 */ /* 0x000fe20000000000 */
[----:B------:R1:W-:Y:S01]  /*3360*/  STL [R1+0x8c], R227 ;  /* 0x00008ce301007387 */ /* 0x0003e20000100800 */
[----:B------:R-:W-:-:S01]  /*3370*/  FADD R224, R90, R224 ;  /* 0x000000e05ae07221 */ /* 0x000fc20000000000 */
[----:B------:R-:W-:Y:S01]  /*3380*/  FADD R223, R91, R223 ;  /* 0x000000df5bdf7221 */ /* 0x000fe20000000000 */
[----:B------:R-:W-:-:S01]  /*3390*/  FADD R222, R92, R222 ;  /* 0x000000de5cde7221 */ /* 0x000fc20000000000 */
[----:B------:R-:W-:Y:S01]  /*33a0*/  FADD R221, R93, R221 ;  /* 0x000000dd5ddd7221 */ /* 0x000fe20000000000 */
[----:B-1----:R-:W4:Y:S04]  /*33b0*/  LDL.LU R227, [R1+0x30] ;  /* 0x0000300001e37983 */ /* 0x002f280000300800 */
[----:B------:R1:W-:Y:S01]  /*33c0*/  STL [R1+0x90], R226 ;  /* 0x000090e201007387 */ /* 0x0003e20000100800 */
[----:B------:R-:W-:-:S01]  /*33d0*/  FADD R220, R94, R220 ;  /* 0x000000dc5edc7221 */ /* 0x000fc20000000000 */
[----:B------:R-:W-:-:S02]  /*33e0*/  FADD R219, R95, R219 ;  /* 0x000000db5fdb7221 */ /* 0x000fc40000000000 */
[----:B-1----:R-:W2:Y:S04]  /*33f0*/  LDL.LU R226, [R1+0x2c] ;  /* 0x00002c0001e27983 */ /* 0x002ea80000300800 */
[----:B------:R1:W-:Y:S01]  /*3400*/  STL [R1+0x94], R225 ;  /* 0x000094e101007387 */ /* 0x0003e20000100800 */
[----:B------:R-:W-:-:S03]  /*3410*/  FADD R218, R96, R218 ;  /* 0x000000da60da7221 */ /* 0x000fc60000000000 */
[----:B-1----:R-:W3:Y:S04]  /*3420*/  LDL.LU R225, [R1+0x28] ;  /* 0x0000280001e17983 */ /* 0x002ee80000300800 */
        /* <DEDUP_REMOVED lines=9> */
[----:B------:R1:W-:Y:S04]  /*34c0*/  STL [R1+0xa4], R221 ;  /* 0x0000a4dd01007387 */ /* 0x0003e80000100800 */
        /* <DEDUP_REMOVED lines=12> */
[----:B-1----:R-:W3:Y:S01]  /*3590*/  LDL.LU R215, [R1] ;  /* 0x0000000001d77983 */ /* 0x002ee20000300800 */
[----:B------:R-:W-:-:S01]  /*35a0*/  FADD R214, R100, R214 ;  /* 0x000000d664d67221 */ /* 0x000fc20000000000 */
[----:B------:R-:W-:Y:S01]  /*35b0*/  FADD R213, R101, R213 ;  /* 0x000000d565d57221 */ /* 0x000fe20000000000 */
[----:B------:R-:W-:-:S01]  /*35c0*/  FADD R212, R102, R212 ;  /* 0x000000d466d47221 */ /* 0x000fc20000000000 */
[----:B------:R-:W-:Y:S01]  /*35d0*/  FADD R211, R103, R211 ;  /* 0x000000d367d37221 */ /* 0x000fe20000000000 */
[----:B------:R-:W-:-:S01]  /*35e0*/  FADD R210, R104, R210 ;  /* 0x000000d268d27221 */ /* 0x000fc20000000000 */
[----:B------:R-:W-:Y:S01]  /*35f0*/  STL [R1+0xc0], R214 ;  /* 0x0000c0d601007387 */ /* 0x000fe20000100800 */
        /* <DEDUP_REMOVED lines=11> */
[----:B------:R1:W-:Y:S01]  /*36b0*/  STL [R1+0xcc], R211 ;  /* 0x0000ccd301007387 */ /* 0x0003e20000100800 */
[----:B------:R-:W-:-:S01]  /*36c0*/  FADD R200, R114, R200 ;  /* 0x000000c872c87221 */ /* 0x000fc20000000000 */
[----:B------:R-:W-:Y:S01]  /*36d0*/  FADD R199, R115, R199 ;  /* 0x000000c773c77221 */ /* 0x000fe20000000000 */
        /* <DEDUP_REMOVED lines=69> */
[----:B-----5:R-:W-:Y:S01]  /*3b30*/  FADD R0, R57, R0 ;  /* 0x0000000039007221 */ /* 0x020fe20000000000 */
[----:B----4-:R-:W-:-:S01]  /*3b40*/  FADD R227, R70, R227 ;  /* 0x000000e346e37221 */ /* 0x010fc20000000000 */
[----:B--2---:R-:W-:Y:S01]  /*3b50*/  FADD R226, R69, R226 ;  /* 0x000000e245e27221 */ /* 0x004fe20000000000 */
[----:B---3--:R-:W-:-:S01]  /*3b60*/  FADD R225, R68, R225 ;  /* 0x000000e144e17221 */ /* 0x008fc20000000000 */
        /* <DEDUP_REMOVED lines=9> */
[----:B------:R-:W-:-:S05]  /*3c00*/  FADD R215, R58, R215 ;  /* 0x000000d73ad77221 */ /* 0x000fca0000000000 */
[----:B------:R2:W-:Y:S04]  /*3c10*/  STL [R1], R215 ;  /* 0x000000d701007387 */ /* 0x0005e80000100800 */
[----:B------:R3:W-:Y:S04]  /*3c20*/  STL [R1+0x4], R216 ;  /* 0x000004d801007387 */ /* 0x0007e80000100800 */
        /* <DEDUP_REMOVED lines=8> */
[----:B-1----:R-:W4:Y:S04]  /*3cb0*/  LDL.LU R211, [R1+0x34] ;  /* 0x0000340001d37983 */ /* 0x002f280000300800 */
[----:B------:R1:W-:Y:S04]  /*3cc0*/  STL [R1+0x28], R225 ;  /* 0x000028e101007387 */ /* 0x0003e80000100800 */
[----:B------:R-:W4:Y:S04]  /*3cd0*/  LDL.LU R212, [R1+0x38] ;  /* 0x0000380001d47983 */ /* 0x000f280000300800 */
[----:B------:R1:W-:Y:S04]  /*3ce0*/  STL [R1+0x2c], R226 ;  /* 0x00002ce201007387 */ /* 0x0003e80000100800 */
[----:B------:R-:W4:Y:S04]  /*3cf0*/  LDL.LU R213, [R1+0x3c] ;  /* 0x00003c0001d57983 */ /* 0x000f280000300800 */
[----:B------:R1:W-:Y:S04]  /*3d00*/  STL [R1+0x30], R227 ;  /* 0x000030e301007387 */ /* 0x0003e80000100800 */
[----:B------:R-:W4:Y:S04]  /*3d10*/  LDL.LU R214, [R1+0x40] ;  /* 0x0000400001d67983 */ /* 0x000f280000300800 */
[----:B--2---:R-:W2:Y:S04]  /*3d20*/  LDL.LU R215, [R1+0x44] ;  /* 0x0000440001d77983 */ /* 0x004ea80000300800 */
[----:B---3--:R-:W3:Y:S04]  /*3d30*/  LDL.LU R216, [R1+0x48] ;  /* 0x0000480001d87983 */ /* 0x008ee80000300800 */
[----:B----4-:R-:W4:Y:S04]  /*3d40*/  LDL.LU R217, [R1+0x4c] ;  /* 0x00004c0001d97983 */ /* 0x010f280000300800 */
[----:B0-----:R-:W4:Y:S04]  /*3d50*/  LDL.LU R218, [R1+0x50] ;  /* 0x0000500001da7983 */ /* 0x001f280000300800 */
[----:B------:R-:W4:Y:S04]  /*3d60*/  LDL.LU R219, [R1+0x54] ;  /* 0x0000540001db7983 */ /* 0x000f280000300800 */
[----:B------:R-:W4:Y:S04]  /*3d70*/  LDL.LU R220, [R1+0x58] ;  /* 0x0000580001dc7983 */ /* 0x000f280000300800 */
[----:B------:R-:W4:Y:S04]  /*3d80*/  LDL.LU R221, [R1+0x5c] ;  /* 0x00005c0001dd7983 */ /* 0x000f280000300800 */
[----:B------:R-:W4:Y:S04]  /*3d90*/  LDL.LU R222, [R1+0x60] ;  /* 0x0000600001de7983 */ /* 0x000f280000300800 */
[----:B------:R-:W4:Y:S04]  /*3da0*/  LDL.LU R223, [R1+0x64] ;  /* 0x0000640001df7983 */ /* 0x000f280000300800 */
[----:B------:R-:W4:Y:S04]  /*3db0*/  LDL.LU R224, [R1+0x68] ;  /* 0x0000680001e07983 */ /* 0x000f280000300800 */
[----:B-1----:R-:W4:Y:S04]  /*3dc0*/  LDL.LU R225, [R1+0x6c] ;  /* 0x00006c0001e17983 */ /* 0x002f280000300800 */
[----:B------:R-:W4:Y:S04]  /*3dd0*/  LDL.LU R226, [R1+0x70] ;  /* 0x0000700001e27983 */ /* 0x000f280000300800 */
[----:B------:R-:W4:Y:S01]  /*3de0*/  LDL.LU R227, [R1+0x74] ;  /* 0x0000740001e37983 */ /* 0x000f220000300800 */
[----:B------:R-:W-:-:S05]  /*3df0*/  FADD R211, R71, R211 ;  /* 0x000000d347d37221 */ /* 0x000fca0000000000 */
[----:B------:R0:W-:Y:S01]  /*3e00*/  STL [R1+0x34], R211 ;  /* 0x000034d301007387 */ /* 0x0001e20000100800 */
[----:B------:R-:W-:-:S03]  /*3e10*/  FADD R212, R72, R212 ;  /* 0x000000d448d47221 */ /* 0x000fc60000000000 */
[----:B0-----:R1:W5:Y:S01]  /*3e20*/  LDL.LU R211, [R1+0xcc] ;  /* 0x0000cc0001d37983 */ /* 0x0013620000300800 */
[----:B------:R-:W-:-:S03]  /*3e30*/  FADD R213, R73, R213 ;  /* 0x000000d549d57221 */ /* 0x000fc60000000000 */
[----:B------:R0:W-:Y:S01]  /*3e40*/  STL [R1+0x38], R212 ;  /* 0x000038d401007387 */ /* 0x0001e20000100800 */
[----:B------:R-:W-:-:S01]  /*3e50*/  FADD R214, R74, R214 ;  /* 0x000000d64ad67221 */ /* 0x000fc20000000000 */
[----:B--2---:R-:W-:Y:S02]  /*3e60*/  FADD R215, R75, R215 ;  /* 0x000000d74bd77221 */ /* 0x004fe40000000000 */
[----:B0-----:R1:W5:Y:S01]  /*3e70*/  LDL.LU R212, [R1+0xc8] ;  /* 0x0000c80001d47983 */ /* 0x0013620000300800 */
[----:B---3--:R-:W-:-:S03]  /*3e80*/  FADD R216, R76, R216 ;  /* 0x000000d84cd87221 */ /* 0x008fc60000000000 */
[----:B------:R0:W-:Y:S01]  /*3e90*/  STL [R1+0x3c], R213 ;  /* 0x00003cd501007387 */ /* 0x0001e20000100800 */
[----:B----4-:R-:W-:-:S03]  /*3ea0*/  FADD R217, R77, R217 ;  /* 0x000000d94dd97221 */ /* 0x010fc60000000000 */
[----:B0-----:R1:W5:Y:S01]  /*3eb0*/  LDL.LU R213, [R1+0xc4] ;  /* 0x0000c40001d57983 */ /* 0x0013620000300800 */
[----:B------:R-:W-:-:S03]  /*3ec0*/  FADD R218, R78, R218 ;  /* 0x000000da4eda7221 */ /* 0x000fc60000000000 */
[----:B------:R0:W-:Y:S01]  /*3ed0*/  STL [R1+0x40], R214 ;  /* 0x000040d601007387 */ /* 0x0001e20000100800 */
[----:B------:R-:W-:-:S01]  /*3ee0*/  FADD R219, R79, R219 ;  /* 0x000000db4fdb7221 */ /* 0x000fc20000000000 */
[----:B------:R-:W-:Y:S02]  /*3ef0*/  FADD R220, R80, R220 ;  /* 0x000000dc50dc7221 */ /* 0x000fe40000000000 */
[----:B0-----:R1:W5:Y:S04]  /*3f00*/  LDL.LU R214, [R1+0xc0] ;  /* 0x0000c00001d67983 */ /* 0x0013680000300800 */
[----:B------:R0:W-:Y:S01]  /*3f10*/  STL [R1+0x44], R215 ;  /* 0x000044d701007387 */ /* 0x0001e20000100800 */
[----:B------:R-:W-:-:S01]  /*3f20*/  FADD R221, R81, R221 ;  /* 0x000000dd51dd7221 */ /* 0x000fc20000000000 */
[----:B------:R-:W-:-:S02]  /*3f30*/  FADD R222, R82, R222 ;  /* 0x000000de52de7221 */ /* 0x000fc40000000000 */
[----:B0-----:R1:W5:Y:S04]  /*3f40*/  LDL.LU R215, [R1+0xbc] ;  /* 0x0000bc0001d77983 */ /* 0x0013680000300800 */
[----:B------:R0:W-:Y:S01]  /*3f50*/  STL [R1+0x48], R216 ;  /* 0x000048d801007387 */ /* 0x0001e20000100800 */
[----:B------:R-:W-:-:S03]  /*3f60*/  FADD R223, R83, R223 ;  /* 0x000000df53df7221 */ /* 0x000fc60000000000 */
        /* <DEDUP_REMOVED lines=13> */
[----:B------:R0:W-:Y:S04]  /*4040*/  STL [R1+0x5c], R221 ;  /* 0x00005cdd01007387 */ /* 0x0001e80000100800 */
        /* <DEDUP_REMOVED lines=12> */
[----:B0-----:R1:W5:Y:S01]  /*4110*/  LDL.LU R227, [R1+0x8c] ;  /* 0x00008c0001e37983 */ /* 0x0013620000300800 */
[----:B------:R-:W-:-:S05]  /*4120*/  UMOV UR6, URZ ;  /* 0x0000003f00067c82 */ /* 0x000fca0008000000 */
.L_x_29:
[----:B------:R-:W-:Y:S05]  /*4130*/  @!P2 BRA `(.L_x_30) ;  /* 0x000000000004a947 */ /* 0x000fea0003800000 */
[----:B------:R-:W-:Y:S01]  /*4140*/  BPT.TRAP 0x1 ;  /* 0x000000040000795c */ /* 0x000fe20000300000 */
.L_x_30:
[----:B-----5:R4:W-:Y:S04]  /*4150*/  STL [R1+0x8c], R0 ;  /* 0x00008c0001007387 */ /* 0x0209e80000100800 */
[----:B----4-:R-:W4:Y:S01]  /*4160*/  LDL R0, [R1+0x78] ;  /* 0x0000780001007983 */ /* 0x010f220000100800 */
[----:B0-----:R-:W-:-:S05]  /*4170*/  IMAD.U32 R229, RZ, RZ, UR19 ;  /* 0x00000013ffe57e24 */ /* 0x001fca000f8e00ff */
[----:B------:R-:W-:-:S05]  /*4180*/  @P0 LEA R229, R229, UR14, 0x3 ;  /* 0x0000000ee5e50c11 */ /* 0x000fca000f8e18ff */
[----:B------:R-:W-:Y:S01]  /*4190*/  @P0 VIADD R229, R229, 0x90 ;  /* 0x00000090e5e50836 */ /* 0x000fe20000000000 */
[----:B------:R-:W-:-:S06]  /*41a0*/  UISETP.GT.U32.AND UP0, UPT, UR13, 0x1, UPT ;  /* 0x000000010d00788c */ /* 0x000fcc000bf04070 */
[----:B------:R-:W-:Y:S02]  /*41b0*/  PLOP3.LUT P1, PT, PT, PT, UP0, 0x80, 0x0 ;  /* 0x000000000000781c */ /* 0x000fe40003f2f008 */
[----:B----4-:R-:W-:Y:S02]  /*41c0*/  @P0 PRMT R229, R0, 0x654, R229 ;  /* 0x0000065400e50816 */ /* 0x010fe400000000e5 */
[----:B------:R0:W5:Y:S02]  /*41d0*/  LDL.LU R0, [R1+0x8c] ;  /* 0x00008c0001007983 */ /* 0x0001640000300800 */
[----:B------:R0:W-:Y:S07]  /*41e0*/  @P0 SYNCS.ARRIVE.TRANS64.RED.A1T0 RZ, [R229+URZ], RZ ;  /* 0x000000ffe5ff09a7 */ /* 0x0001ee000810043f */
[----:B------:R-:W-:Y:S05]  /*41f0*/  @P1 BRA `(.L_x_31) ;  /* 0x0000000000041947 */ /* 0x000fea0003800000 */
[----:B------:R-:W-:Y:S01]  /*4200*/  BPT.TRAP 0x1 ;  /* 0x000000040000795c */ /* 0x000fe20000300000 */
.L_x_31:
[----:B------:R-:W-:Y:S01]  /*4210*/  UIADD3 UR18, UR18, 0x1, URZ ;  /* 0x0000000112127890 */ /* 0x000fe2000fffe03f */
[C---:B------:R-:W-:Y:S01]  /*4220*/  ISETP.GT.AND P1, PT, R228.reuse, 0x1, PT ;  /* 0x00000001e400780c */ /* 0x040fe20003f24270 */
[----:B------:R-:W-:Y:S01]  /*4230*/  UIADD3 UR19, UR19, 0x1, URZ ;  /* 0x0000000113137890 */ /* 0x000fe2000fffe03f */
[----:B------:R-:W-:Y:S01]  /*4240*/  VIADD R228, R228, 0xffffffff ;  /* 0xffffffffe4e47836 */ /* 0x000fe20000000000 */
[----:B------:R-:W-:Y:S02]  /*4250*/  UISETP.NE.AND UP0, UPT, UR18, 0x12, UPT ;  /* 0x000000121200788c */ /* 0x000fe4000bf05270 */
[----:B------:R-:W-:Y:S02]  /*4260*/  UISETP.NE.AND UP1, UPT, UR19, 0x12, UPT ;  /* 0x000000121300788c */ /* 0x000fe4000bf25270 */
[----:B------:R-:W-:Y:S02]  /*4270*/  USEL UR8, URZ, 0x1, UP0 ;  /* 0x000000013f087887 */ /* 0x000fe40008000000 */
[----:B------:R-:W-:-:S02]  /*4280*/  USEL UR18, UR18, URZ, UP0 ;  /* 0x0000003f12127287 */ /* 0x000fc40008000000 */
[----:B------:R-:W-:Y:S02]  /*4290*/  USEL UR19, UR19, URZ, UP1 ;  /* 0x0000003f13137287 */ /* 0x000fe40008800000 */
[----:B------:R-:W-:Y:S01]  /*42a0*/  LOP3.LUT R227, R227, UR8, RZ, 0x3c, !PT ;  /* 0x00000008e3e37c12 */ /* 0x000fe2000f8e3cff */
[----:B------:R-:W-:Y:S01]  /*42b0*/  UMOV UR8, 0x1 ;  /* 0x0000000100087882 */ /* 0x000fe20000000000 */
[----:B------:R-:W-:Y:S08]  /*42c0*/  @P1 BRA `(.L_x_32) ;  /* 0xffffffec00801947 */ /* 0x000ff0000383ffff */
.L_x_24:
[----:B------:R-:W-:-:S04]  /*42d0*/  UISETP.NE.AND UP0, UPT, UR6, URZ, UPT ;  /* 0x0000003f0600728c */ /* 0x000fc8000bf05270 */
[----:B------:R-:W-:-:S06]  /*42e0*/  USEL UR6, URZ, 0x1, !UP0 ;  /* 0x000000013f067887 */ /* 0x000fcc000c000000 */
[----:B------:R-:W-:-:S13]  /*42f0*/  ISETP.NE.AND P1, PT, RZ, UR6, PT ;  /* 0x00000006ff007c0c */ /* 0x000fda000bf25270 */
[----:B------:R-:W-:Y:S05]  /*4300*/  @!P1 BRA `(.L_x_33) ;  /* 0x0000000c00dc9947 */ /* 0x000fea0003800000 */
[----:B------:R-:W4:Y:S04]  /*4310*/  LDL.LU R227, [R1+0x74] ;  /* 0x0000740001e37983 */ /* 0x000f280000300800 */
[----:B----4-:R4:W-:Y:S04]  /*4320*/  STL [R1+0x8c], R227 ;  /* 0x00008ce301007387 */ /* 0x0109e80000100800 */
[----:B----4-:R-:W4:Y:S04]  /*4330*/  LDL.LU R227, [R1+0x70] ;  /* 0x0000700001e37983 */ /* 0x010f280000300800 */
        /* <DEDUP_REMOVED lines=55> */
[----:B----4-:R-:W4:Y:S01]  /*46b0*/  LDL.LU R227, [R1] ;  /* 0x0000000001e37983 */ /* 0x010f220000300800 */
[----:B------:R-:W-:-:S02]  /*46c0*/  WARPGROUP.DEPBAR.LE gsb0, 0x0 ;  /* 0x00008000000079c5 */ /* 0x000fc40000010000 */
[----:B------:R-:W-:Y:S01]  /*46d0*/  FADD R226, R88, R226 ;  /* 0x000000e258e27221 */ /* 0x000fe20000000000 */
        /* <DEDUP_REMOVED lines=96> */
[----:B-----5:R-:W-:Y:S01]  /*4ce0*/  FADD R0, R57, R0 ;  /* 0x0000000039007221 */ /* 0x020fe20000000000 */
[----:B----4-:R-:W-:-:S05]  /*4cf0*/  FADD R227, R58, R227 ;  /* 0x000000e33ae37221 */ /* 0x010fca0000000000 */
[----:B------:R4:W-:Y:S04]  /*4d00*/  STL [R1], R227 ;  /* 0x000000e301007387 */ /* 0x0009e80000100800 */
[----:B----4-:R-:W4:Y:S02]  /*4d10*/  LDL.LU R227, [R1+0xfc] ;  /* 0x0000fc0001e37983 */ /* 0x010f240000300800 */
[----:B----4-:R-:W-:-:S05]  /*4d20*/  FADD R227, R59, R227 ;  /* 0x000000e33be37221 */ /* 0x010fca0000000000 */
[----:B------:R4:W-:Y:S04]  /*4d30*/  STL [R1+0x4], R227 ;  /* 0x000004e301007387 */ /* 0x0009e80000100800 */
        /* <DEDUP_REMOVED lines=83> */
[----:B------:R4:W-:Y:S02]  /*5270*/  STL [R1+0x74], R227 ;  /* 0x000074e301007387 */ /* 0x0009e40000100800 */
.L_x_33:
[----:B------:R-:W-:Y:S02]  /*5280*/  WARPGROUP.DEPBAR.LE gsb0, 0x0 ;  /* 0x00008000000079c5 */ /* 0x000fe40000010000 */
[----:B------:R-:W0:Y:S02]  /*5290*/  LDC R24, c[0x0][0x28c] ;  /* 0x0000a300ff187b82 */ /* 0x000e240000000800 */
[----:B0-----:R-:W-:-:S13]  /*52a0*/  ISETP.GE.AND P1, PT, R24, 0x1, PT ;  /* 0x000000011800780c */ /* 0x001fda0003f26270 */
[----:B------:R-:W-:Y:S05]  /*52b0*/  @!P1 BRA `(.L_x_34) ;  /* 0x00000000005c9947 */ /* 0x000fea0003800000 */
[----:B------:R-:W-:-:S06]  /*52c0*/  UISETP.NE.AND UP0, UPT, UR23, 0x3, UPT ;  /* 0x000000031700788c */ /* 0x000fcc000bf05270 */
[----:B------:R-:W-:-:S13]  /*52d0*/  PLOP3.LUT P1, PT, PT, PT, UP0, 0x80, 0x0 ;  /* 0x000000000000781c */ /* 0x000fda0003f2f008 */
[----:B------:R-:W-:Y:S05]  /*52e0*/  @!P1 BRA `(.L_x_35) ;  /* 0x0000000000049947 */ /* 0x000fea0003800000 */
[----:B------:R-:W-:Y:S01]  /*52f0*/  BPT.TRAP 0x1 ;  /* 0x000000040000795c */ /* 0x000fe20000300000 */
.L_x_35:
[----:B------:R-:W-:Y:S04]  /*5300*/  BSSY B0, `(.L_x_36) ;  /* 0x000000e000007945 */ /* 0x000fe80003800000 */
[----:B------:R-:W-:Y:S05]  /*5310*/  @!P0 BRA `(.L_x_37) ;  /* 0x0000000000308947 */ /* 0x000fea0003800000 */
[----:B----4-:R-:W4:Y:S01]  /*5320*/  LDL R227, [R1+0x78] ;  /* 0x0000780001e37983 */ /* 0x010f220000100800 */
[----:B------:R-:W-:-:S04]  /*5330*/  UISETP.LT.AND UP0, UPT, UR12, 0x1, UPT ;  /* 0x000000010c00788c */ /* 0x000fc8000bf01270 */
[----:B------:R-:W-:-:S04]  /*5340*/  USEL UR8, UR12, 0x1, UP0 ;  /* 0x000000010c087887 */ /* 0x000fc80008000000 */
[----:B------:R-:W-:-:S04]  /*5350*/  UIADD3 UR8, UR5, UR12, -UR8 ;  /* 0x0000000c05087290 */ /* 0x000fc8000fffe808 */
[----:B------:R-:W-:-:S04]  /*5360*/  UIMAD.WIDE.U32 UR6, UR8, 0x38e38e39, URZ ;  /* 0x38e38e39080678a5 */ /* 0x000fc8000f8e003f */
[----:B------:R-:W-:-:S04]  /*5370*/  USHF.R.U32.HI UR6, URZ, 0x2, UR7 ;  /* 0x000000023f067899 */ /* 0x000fc80008011607 */
[----:B------:R-:W-:-:S04]  /*5380*/  UIMAD UR8, UR6, -0x12, UR8 ;  /* 0xffffffee060878a4 */ /* 0x000fc8000f8e0208 */
[----:B------:R-:W-:-:S04]  /*5390*/  ULEA UR8, UR8, UR14, 0x3 ;  /* 0x0000000e08087291 */ /* 0x000fc8000f8e183f */
[----:B------:R-:W-:-:S06]  /*53a0*/  UIADD3 UR8, UR8, 0x90, URZ ;  /* 0x0000009008087890 */ /* 0x000fcc000fffe03f */
[----:B------:R-:W-:-:S05]  /*53b0*/  IMAD.U32 R24, RZ, RZ, UR8 ;  /* 0x00000008ff187e24 */ /* 0x000fca000f8e00ff */
[----:B----4-:R-:W-:-:S04]  /*53c0*/  PRMT R24, R227, 0x654, R24 ;  /* 0x00000654e3187816 */ /* 0x010fc80000000018 */
[----:B------:R0:W-:Y:S03]  /*53d0*/  SYNCS.ARRIVE.TRANS64.RED.A1T0 RZ, [R24+URZ], RZ ;  /* 0x000000ff18ff79a7 */ /* 0x0001e6000810043f */
.L_x_37:
[----:B------:R-:W-:Y:S05]  /*53e0*/  BSYNC B0 ;  /* 0x0000000000007941 */ /* 0x000fea0003800000 */
.L_x_36:
[----:B------:R-:W-:-:S06]  /*53f0*/  UISETP.GT.U32.AND UP0, UPT, UR13, 0x1, UPT ;  /* 0x000000010d00788c */ /* 0x000fcc000bf04070 */
[----:B------:R-:W-:-:S13]  /*5400*/  PLOP3.LUT P1, PT, PT, PT, UP0, 0x80, 0x0 ;  /* 0x000000000000781c */ /* 0x000fda0003f2f008 */
[----:B------:R-:W-:Y:S05]  /*5410*/  @P1 BRA `(.L_x_34) ;  /* 0x0000000000041947 */ /* 0x000fea0003800000 */
[----:B------:R-:W-:Y:S01]  /*5420*/  BPT.TRAP 0x1 ;  /* 0x000000040000795c */ /* 0x000fe20000300000 */
.L_x_34:
[----:B------:R0:W-:Y:S01]  /*5430*/  STL [R1+0x90], R2 ;  /* 0x0000900201007387 */ /* 0x0001e20000100800 */
[----:B------:R-:W1:Y:S01]  /*5440*/  LDC R29, c[0x0][0x288] ;  /* 0x0000a200ff1d7b82 */ /* 0x000e620000000800 */
[----:B------:R-:W-:Y:S02]  /*5450*/  UIADD3 UR9, UR12, UR5, URZ ;  /* 0x000000050c097290 */ /* 0x000fe4000fffe03f */
[----:B------:R-:W-:Y:S01]  /*5460*/  USHF.R.S32.HI UR10, URZ, 0x1f, UR22 ;  /* 0x0000001f3f0a7899 */ /* 0x000fe20008011416 */
[----:B------:R-:W-:Y:S01]  /*5470*/  ULDC.64 UR6, c[0x0][0x5d0] ;  /* 0x0001740000067ab9 */ /* 0x000fe20000000a00 */
[----:B------:R-:W-:Y:S01]  /*5480*/  ULDC UR11, c[0x0][0x284] ;  /* 0x0000a100000b7ab9 */ /* 0x000fe20000000800 */
[----:B0-----:R-:W2:Y:S04]  /*5490*/  LDL.LU R2, [R1+0x84] ;  /* 0x0000840001027983 */ /* 0x001ea80000300800 */
[----:B-----5:R0:W-:Y:S04]  /*54a0*/  STL [R1+0x8c], R0 ;  /* 0x00008c0001007387 */ /* 0x0201e80000100800 */
[----:B----4-:R-:W4:Y:S01]  /*54b0*/  LDL.LU R227, [R1+0x88] ;  /* 0x0000880001e37983 */ /* 0x010f220000300800 */
[----:B0-----:R-:W0:Y:S02]  /*54c0*/  S2R R0, SR_TID.X ;  /* 0x0000000000007919 */ /* 0x001e240000002100 */
[----:B0-----:R-:W-:-:S02]  /*54d0*/  SHF.R.U32.HI R24, RZ, 0x2, R0 ;  /* 0x00000002ff187819 */ /* 0x001fc40000011600 */
[----:B------:R-:W-:Y:S02]  /*54e0*/  LOP3.LUT R26, R0, 0x60, RZ, 0xc0, !PT ;  /* 0x00000060001a7812 */ /* 0x000fe400078ec0ff */
[----:B------:R-:W-:Y:S02]  /*54f0*/  SHF.R.U32.HI R27, RZ, 0x7, R0 ;  /* 0x00000007ff1b7819 */ /* 0x000fe40000011600 */
[----:B------:R-:W-:Y:S02]  /*5500*/  LOP3.LUT R25, R24, 0x7, RZ, 0xc0, !PT ;  /* 0x0000000718197812 */ /* 0x000fe400078ec0ff */
[----:B------:R-:W-:Y:S02]  /*5510*/  SHF.R.U32.HI R28, RZ, 0x1, R26 ;  /* 0x00000001ff1c7819 */ /* 0x000fe4000001161a */
[----:B------:R-:W-:Y:S02]  /*5520*/  LOP3.LUT R24, R27, 0x1, RZ, 0xc0, !PT ;  /* 0x000000011b187812 */ /* 0x000fe400078ec0ff */
[----:B------:R-:W-:Y:S01]  /*5530*/  IADD3 R27, RZ, -R28, -R25 ;  /* 0x8000001cff1b7210 */ /* 0x000fe20007ffe819 */
[----:B------:R-:W-:-:S02]  /*5540*/  IMAD.SHL.U32 R32, R0, 0x2, RZ ;  /* 0x0000000200207824 */ /* 0x000fc400078e00ff */
[C---:B------:R-:W-:Y:S02]  /*5550*/  IMAD.SHL.U32 R26, R24.reuse, 0x40, RZ ;  /* 0x00000040181a7824 */ /* 0x040fe400078e00ff */
[----:B------:R-:W-:Y:S01]  /*5560*/  IMAD R42, R24, -0x40, R27 ;  /* 0xffffffc0182a7824 */ /* 0x000fe200078e021b */
[----:B------:R-:W-:Y:S01]  /*5570*/  LOP3.LUT R24, R0, 0x3, RZ, 0xc0, !PT ;  /* 0x0000000300187812 */ /* 0x000fe200078ec0ff */
[----:B--2---:R-:W-:Y:S02]  /*5580*/  IMAD.SHL.U32 R41, R2, 0x80, RZ ;  /* 0x0000008002297824 */ /* 0x004fe400078e00ff */
[----:B------:R0:W5:Y:S04]  /*5590*/  LDL.LU R2, [R1+0x90] ;  /* 0x0000900001027983 */ /* 0x0001680000300800 */
[----:B------:R0:W5:Y:S01]  /*55a0*/  LDL.LU R0, [R1+0x8c] ;  /* 0x00008c0001007983 */ /* 0x0001620000300800 */
[----:B------:R-:W-:Y:S01]  /*55b0*/  LOP3.LUT R43, R26, 0x40, R25, 0xe2, !PT ;  /* 0x000000401a2b7812 */ /* 0x000fe200078ee219 */
[----:B----4-:R-:W-:Y:S01]  /*55c0*/  IMAD.SHL.U32 R25, R227, 0x100, RZ ;  /* 0x00000100e3197824 */ /* 0x010fe200078e00ff */
[----:B------:R-:W-:Y:S01]  /*55d0*/  UISETP.GT.U32.AND UP0, UPT, UR9, 0x11, UPT ;  /* 0x000000110900788c */ /* 0x000fe2000bf04070 */
[C---:B-1----:R-:W-:Y:S01]  /*55e0*/  ISETP.GE.AND P1, PT, R41.reuse, R29, PT ;  /* 0x0000001d2900720c */ /* 0x042fe20003f26270 */
[----:B------:R-:W-:Y:S01]  /*55f0*/  UIMAD UR5, UR10, UR6, URZ ;  /* 0x000000060a0572a4 */ /* 0x000fe2000f8e023f */
[----:B------:R-:W-:Y:S01]  /*5600*/  LOP3.LUT R32, R41, 0x6, R32, 0xf8, !PT ;  /* 0x0000000629207812 */ /* 0x000fe200078ef820 */
[----:B------:R-:W-:Y:S01]  /*5610*/  UISETP.LT.U32.AND UP0, UPT, UR12, 0x12, UP0 ;  /* 0x000000120c00788c */ /* 0x000fe20008701070 */
[----:B------:R-:W-:Y:S01]  /*5620*/  ISETP.GE.OR P1, PT, R25, UR11, P1 ;  /* 0x0000000b19007c0c */ /* 0x000fe20008f26670 */
[----:B------:R-:W-:Y:S01]  /*5630*/  UISETP.GE.U32.AND UP1, UPT, UR12, 0x12, UPT ;  /* 0x000000120c00788c */ /* 0x000fe2000bf26070 */
[----:B------:R-:W-:Y:S01]  /*5640*/  IMAD.U32 R27, RZ, RZ, UR6 ;  /* 0x00000006ff1b7e24 */ /* 0x000fe2000f8e00ff */
[----:B------:R-:W-:Y:S01]  /*5650*/  UIMAD UR8, UR22, UR7, UR5 ;  /* 0x00000007160872a4 */ /* 0x000fe2000f8e0205 */
[----:B------:R-:W-:Y:S01]  /*5660*/  SHF.R.S32.HI R33, RZ, 0x1f, R32 ;  /* 0x0000001fff217819 */ /* 0x000fe20000011420 */
[----:B------:R-:W-:-:S02]  /*5670*/  UIMAD.WIDE.U32 UR6, UR9, 0x38e38e39, URZ ;  /* 0x38e38e39090678a5 */ /* 0x000fc4000f8e003f */
[----:B------:R-:W-:Y:S02]  /*5680*/  USEL UR5, URZ, 0x1, !UP0 ;  /* 0x000000013f057887 */ /* 0x000fe4000c000000 */
[----:B------:R-:W-:Y:S01]  /*5690*/  USHF.R.U32.HI UR6, URZ, 0x2, UR7 ;  /* 0x000000023f067899 */ /* 0x000fe20008011607 */
[----:B------:R-:W-:Y:S01]  /*56a0*/  IMAD.WIDE.U32 R26, R27, UR22, R32 ;  /* 0x000000161b1a7c25 */ /* 0x000fe2000f8e0020 */
[----:B------:R-:W-:Y:S01]  /*56b0*/  ULOP3.LUT UR4, UR4, UR5, URZ, 0x3c, !UPT ;  /* 0x0000000504047292 */ /* 0x000fe2000f8e3c3f */
[----:B------:R-:W-:Y:S02]  /*56c0*/  IADD3 R42, -R25, UR11, R42 ;  /* 0x0000000b192a7c10 */ /* 0x000fe4000fffe12a */
[----:B------:R-:W-:Y:S01]  /*56d0*/  IMAD.WIDE R38, R227, 0x100, RZ ;  /* 0x00000100e3267825 */ /* 0x000fe200078e02ff */
[----:B------:R-:W-:Y:S02]  /*56e0*/  UIMAD UR5, UR6, -0x12, UR9 ;  /* 0xffffffee060578a4 */ /* 0x000fe4000f8e0209 */
[----:B------:R-:W-:Y:S01]  /*56f0*/  @UP1 ULOP3.LUT UR4, UR4, 0x1, UR6, 0x78, !UPT ;  /* 0x0000000104041892 */ /* 0x000fe2000f8e7806 */
[----:B------:R-:W-:-:S02]  /*5700*/  IMAD R24, R24, -0x2, R29 ;  /* 0xfffffffe18187824 */ /* 0x000fc400078e021d */
[----:B------:R-:W-:Y:S01]  /*5710*/  VIADD R27, R27, UR8 ;  /* 0x000000081b1b7c36 */ /* 0x000fe20008000000 */
[----:B------:R-:W-:Y:S01]  /*5720*/  LOP3.LUT R43, R38, R43, R28, 0xfe, !PT ;  /* 0x0000002b262b7212 */ /* 0x000fe200078efe1c */
[----:B------:R-:W-:Y:S02]  /*5730*/  IMAD.IADD R41, R24, 0x1, -R41 ;  /* 0x0000000118297824 */ /* 0x000fe400078e0a29 */
[----:B------:R-:W-:Y:S01]  /*5740*/  IMAD.MOV.U32 R40, RZ, RZ, -0x1 ;  /* 0xffffffffff287424 */ /* 0x000fe200078e00ff */
[----:B0-----:R-:W-:Y:S06]  /*5750*/  @P1 BRA `(.L_x_38) ;  /* 0x0000008c00fc1947 */ /* 0x001fec0003800000 */
[----:B------:R-:W0:Y:S01]  /*5760*/  LDC.64 R28, c[0x0][0x5c8] ;  /* 0x00017200ff1c7b82 */ /* 0x000e220000000a00 */
[----:B------:R-:W-:Y:S01]  /*5770*/  ULDC.64 UR6, c[0x0][0x5c0] ;  /* 0x0001700000067ab9 */ /* 0x000fe20000000a00 */
[----:B------:R-:W-:Y:S01]  /*5780*/  BSSY B0, `(.L_x_38) ;  /* 0x00008fc000007945 */ /* 0x000fe20003800000 */
[-C--:B0-----:R-:W-:Y:S01]  /*5790*/  IMAD R24, R39, R28.reuse, RZ ;  /* 0x0000001c27187224 */ /* 0x081fe200078e02ff */
[----:B------:R-:W-:Y:S01]  /*57a0*/  SHF.L.U64.HI R34, R28, 0x3, R29 ;  /* 0x000000031c227819 */ /* 0x000fe2000001021d */
[----:B------:R-:W-:-:S04]  /*57b0*/  IMAD.WIDE.U32 R26, R43, R28, R26 ;  /* 0x0000001c2b1a7225 */ /* 0x000fc800078e001a */
[----:B------:R-:W-:Y:S01]  /*57c0*/  IMAD R25, R43, R29, R24 ;  /* 0x0000001d2b197224 */ /* 0x000fe200078e0218 */
[C---:B------:R-:W-:Y:S01]  /*57d0*/  LEA R30, P2, R28.reuse, R26, 0x7 ;  /* 0x0000001a1c1e7211 */ /* 0x040fe200078438ff */
[----:B------:R-:W-:Y:S01]  /*57e0*/  IMAD.SHL.U32 R31, R28, 0x8, RZ ;  /* 0x000000081c1f7824 */ /* 0x000fe200078e00ff */
[----:B------:R-:W-:Y:S01]  /*57f0*/  IADD3 R24, P1, R26, UR6, RZ ;  /* 0x000000061a187c10 */ /* 0x000fe2000ff3e0ff */
[----:B------:R-:W-:-:S03]  /*5800*/  IMAD.IADD R27, R27, 0x1, R25 ;  /* 0x000000011b1b7824 */ /* 0x000fc600078e0219 */
[----:B------:R-:W-:Y:S02]  /*5810*/  IADD3 R26, P5, P6, R26, UR6, R31 ;  /* 0x000000061a1a7c10 */ /* 0x000fe4000febe01f */
[----:B------:R-:W-:Y:S02]  /*5820*/  LEA.HI.X R29, R28, R27, R29, 0x7, P2 ;  /* 0x0000001b1c1d7211 */ /* 0x000fe400010f3c1d */
[C---:B------:R-:W-:Y:S02]  /*5830*/  IADD3.X R25, R27.reuse, UR7, RZ, P1, !PT ;  /* 0x000000071b197c10 */ /* 0x040fe40008ffe4ff */
[----:B------:R-:W-:Y:S02]  /*5840*/  IADD3.X R27, R27, UR7, R34, P5, P6 ;  /* 0x000000071b1b7c10 */ /* 0x000fe4000afec422 */
[----:B------:R-:W-:Y:S02]  /*5850*/  FSETP.NEU.AND P5, PT, RZ, UR21, PT ;  /* 0x00000015ff007c0b */ /* 0x000fe4000bfad000 */
[----:B------:R-:W-:-:S02]  /*5860*/  IADD3 R28, P1, P2, R30, UR6, R31 ;  /* 0x000000061e1c7c10 */ /* 0x000fc4000fa3e01f */
[----:B------:R-:W-:-:S04]  /*5870*/  IADD3 R30, P3, R30, UR6, RZ ;  /* 0x000000061e1e7c10 */ /* 0x000fc8000ff7e0ff */
[C---:B------:R-:W-:Y:S02]  /*5880*/  IADD3.X R31, R29.reuse, UR7, RZ, P3, !PT ;  /* 0x000000071d1f7c10 */ /* 0x040fe40009ffe4ff */
[----:B------:R-:W-:-:S03]  /*5890*/  IADD3.X R29, R29, UR7, R34, P1, P2 ;  /* 0x000000071d1d7c10 */ /* 0x000fc60008fe4422 */
[----:B------:R-:W-:Y:S05]  /*58a0*/  @!P5 BRA `(.L_x_39) ;  /* 0x0000006c001cd947 */ /* 0x000fea0003800000 */
[----:B------:R-:W-:Y:S01]  /*58b0*/  ULDC.64 UR8, c[0x0][0x5b8] ;  /* 0x00016e0000087ab9 */ /* 0x000fe20000000a00 */
[----:B------:R-:W-:Y:S01]  /*58c0*/  ISETP.GE.AND P1, PT, R42, 0x1, PT ;  /* 0x000000012a00780c */ /* 0x000fe20003f26270 */
[----:B------:R-:W-:Y:S02]  /*58d0*/  UIMAD UR6, UR10, UR8, URZ ;  /* 0x000000080a0672a4 */ /* 0x000fe4000f8e023f */
[----:B------:R-:W-:Y:S01]  /*58e0*/  IMAD.U32 R35, RZ, RZ, UR8 ;  /* 0x00000008ff237e24 */ /* 0x000fe2000f8e00ff */
[----:B------:R-:W-:Y:S01]  /*58f0*/  BSSY B1, `(.L_x_40) ;  /* 0x0000010000017945 */ /* 0x000fe20003800000 */
[----:B------:R-:W-:Y:S01]  /*5900*/  ISETP.LT.OR P5, PT, R41, 0x1, !P1 ;  /* 0x000000012900780c */ /* 0x000fe20004fa1670 */
[----:B------:R-:W-:Y:S02]  /*5910*/  UIMAD UR6, UR22, UR9, UR6 ;  /* 0x00000009160672a4 */ /* 0x000fe4000f8e0206 */
[----:B------:R-:W-:Y:S01]  /*5920*/  IMAD.WIDE.U32 R32, R35, UR22, R32 ;  /* 0x0000001623207c25 */ /* 0x000fe2000f8e0020 */
[----:B------:R-:W-:-:S03]  /*5930*/  ULDC.64 UR8, c[0x0][0x5a8] ;  /* 0x00016a0000087ab9 */ /* 0x000fc60000000a00 */
[----:B------:R-:W-:Y:S02]  /*5940*/  IMAD.MOV.U32 R36, RZ, RZ, R32 ;  /* 0x000000ffff247224 */ /* 0x000fe400078e0020 */
[----:B------:R-:W-:Y:S01]  /*5950*/  VIADD R37, R33, UR6 ;  /* 0x0000000621257c36 */ /* 0x000fe20008000000 */
[----:B------:R-:W-:Y:S02]  /*5960*/  ULDC.64 UR6, c[0x0][0x5b0] ;  /* 0x00016c0000067ab9 */ /* 0x000fe40000000a00 */
[----:B------:R-:W-:Y:S02]  /*5970*/  IMAD R34, R39, UR6, RZ ;  /* 0x0000000627227c24 */ /* 0x000fe4000f8e02ff */
[----:B------:R-:W-:-:S04]  /*5980*/  IMAD.WIDE.U32 R32, R43, UR6, R36 ;  /* 0x000000062b207c25 */ /* 0x000fc8000f8e0024 */
[--C-:B------:R-:W-:Y:S01]  /*5990*/  IMAD R35, R43, UR7, R34.reuse ;  /* 0x000000072b237c24 */ /* 0x100fe2000f8e0222 */
[----:B------:R-:W-:Y:S02]  /*59a0*/  IADD3 R32, P2, R32, UR8, RZ ;  /* 0x0000000820207c10 */ /* 0x000fe4000ff5e0ff */
[----:B------:R-:W-:Y:S02]  /*59b0*/  PRMT R34, RZ, 0x7610, R34 ;  /* 0x00007610ff227816 */ /* 0x000fe40000000022 */
[----:B------:R-:W-:Y:S01]  /*59c0*/  IADD3.X R33, R33, UR9, R35, P2, !PT ;  /* 0x0000000921217c10 */ /* 0x000fe200097fe423 */
[----:B------:R-:W-:Y:S08]  /*59d0*/  @P5 BRA `(.L_x_41) ;  /* 0x0000000000045947 */ /* 0x000ff00003800000 */
[----:B------:R0:W5:Y:S02]  /*59e0*/  LDG.E.U8 R34, desc[UR16][R32.64] ;  /* 0x0000001020227981 */ /* 0x000164000c1e1100 */
.L_x_41:
[----:B------:R-:W-:Y:S05]  /*59f0*/  BSYNC B1 ;  /* 0x0000000000017941 */ /* 0x000fea0003800000 */
.L_x_40:
[----:B-----5:R-:W-:Y:S01]  /*5a00*/  LOP3.LUT R34, R34, 0xff, RZ, 0xc0, !PT ;  /* 0x000000ff22227812 */ /* 0x020fe200078ec0ff */
[----:B------:R-:W-:Y:S01]  /*5a10*/  BSSY B1, `(.L_x_42) ;  /* 0x000000b000017945 */ /* 0x000fe20003800000 */
[----:B------:R-:W-:Y:S02]  /*5a20*/  ISETP.LT.OR P3, PT, R41, 0x2, !P1 ;  /* 0x000000022900780c */ /* 0x000fe40004f61670 */
[----:B------:R-:W-:-:S05]  /*5a30*/  F2FP.F16.E5M2.UNPACK_B R34, R34 ;  /* 0x00000022ff22723e */ /* 0x000fca00020004ff */
[----:B------:R-:W-:-:S05]  /*5a40*/  HADD2.F32 R34, -RZ, R34.H0_H0 ;  /* 0x20000022ff227230 */ /* 0x000fca0000004100 */
[----:B------:R-:W-:Y:S01]  /*5a50*/  FMUL R35, R34, UR21 ;  /* 0x0000001522237c20 */ /* 0x000fe20008400000 */
[----:B------:R-:W-:-:S03]  /*5a60*/  PRMT R34, RZ, 0x7610, R34 ;  /* 0x00007610ff227816 */ /* 0x000fc60000000022 */
[----:B------:R-:W-:-:S05]  /*5a70*/  FFMA R35, R226, UR20, R35 ;  /* 0x00000014e2237c23 */ /* 0x000fca0008000023 */
[----:B------:R-:W-:-:S05]  /*5a80*/  F2FP.SATFINITE.E5M2.F32.PACK_AB_MERGE_C R35, RZ, R35, RZ ;  /* 0x00000023ff23723e */ /* 0x000fca00048060ff */
[----:B------:R1:W-:Y:S01]  /*5a90*/  @!P5 STG.E.U8 desc[UR16][R24.64], R35 ;  /* 0x000000231800d986 */ /* 0x0003e2000c101110 */
[----:B------:R-:W-:Y:S05]  /*5aa0*/  @P3 BRA `(.L_x_43) ;  /* 0x0000000000043947 */ /* 0x000fea0003800000 */
[----:B------:R2:W5:Y:S02]  /*5ab0*/  LDG.E.U8 R34, desc[UR16][R32.64+0x1] ;  /* 0x0000011020227981 */ /* 0x000564000c1e1100 */
.L_x_43:
[----:B------:R-:W-:Y:S05]  /*5ac0*/  BSYNC B1 ;  /* 0x0000000000017941 */ /* 0x000fea0003800000 */
.L_x_42:
[----:B-----5:R-:W-:Y:S01]  /*5ad0*/  LOP3.LUT R34, R34, 0xff, RZ, 0xc0, !PT ;  /* 0x000000ff22227812 */ /* 0x020fe200078ec0ff */
[----:B------:R-:W-:Y:S01]  /*5ae0*/  BSSY B1, `(.L_x_44) ;  /* 0x0000013000017945 */ /* 0x000fe20003800000 */
[----:B------:R-:W-:Y:S02]  /*5af0*/  IADD3 R45, P2, R43, 0x8, RZ ;  /* 0x000000082b2d7810 */ /* 0x000fe40007f5e0ff */
[----:B------:R-:W-:-:S03]  /*5b00*/  F2FP.F16.E5M2.UNPACK_B R34, R34 ;  /* 0x00000022ff22723e */ /* 0x000fc600020004ff */
[----:B-1----:R-:W-:Y:S01]  /*5b10*/  IMAD.X R35, RZ, RZ, R39, P2 ;  /* 0x000000ffff237224 */ /* 0x002fe200010e0627 */
[----:B------:R-:W-:Y:S01]  /*5b20*/  ISETP.GE.AND P2, PT, R42, 0x9, PT ;  /* 0x000000092a00780c */ /* 0x000fe20003f46270 */
[----:B------:R-:W-:Y:S02]  /*5b30*/  HADD2.F32 R34, -RZ, R34.H0_H0 ;  /* 0x20000022ff227230 */ /* 0x000fe40000004100 */
[----:B------:R-:W-:Y:S01]  /*5b40*/  IMAD R46, R35, UR6, RZ ;  /* 0x00000006232e7c24 */ /* 0x000fe2000f8e02ff */
[----:B------:R-:W-:Y:S02]  /*5b50*/  ISETP.LT.OR P5, PT, R41, 0x1, !P2 ;  /* 0x000000012900780c */ /* 0x000fe400057a1670 */
[----:B------:R-:W-:Y:S01]  /*5b60*/  FMUL R44, R34, UR21 ;  /* 0x00000015222c7c20 */ /* 0x000fe20008400000 */
[----:B------:R-:W-:-:S04]  /*5b70*/  IMAD.WIDE.U32 R34, R45, UR6, R36 ;  /* 0x000000062d227c25 */ /* 0x000fc8000f8e0024 */
[----:B------:R-:W-:Y:S01]  /*5b80*/  FFMA R44, R225, UR20, R44 ;  /* 0x00000014e12c7c23 */ /* 0x000fe2000800002c */
[----:B------:R-:W-:Y:S01]  /*5b90*/  IMAD R45, R45, UR7, R46 ;  /* 0x000000072d2d7c24 */ /* 0x000fe2000f8e022e */
[----:B------:R-:W-:-:S03]  /*5ba0*/  IADD3 R34, P6, R34, UR8, RZ ;  /* 0x0000000822227c10 */ /* 0x000fc6000ffde0ff */
[----:B------:R-:W-:Y:S02]  /*5bb0*/  F2FP.SATFINITE.E5M2.F32.PACK_AB_MERGE_C R47, RZ, R44, RZ ;  /* 0x0000002cff2f723e */ /* 0x000fe400048060ff */
[----:B------:R-:W-:Y:S02]  /*5bc0*/  IADD3.X R35, R35, UR9, R45, P6, !PT ;  /* 0x0000000923237c10 */ /* 0x000fe4000b7fe42d */
[----:B------:R-:W-:Y:S01]  /*5bd0*/  PRMT R44, RZ, 0x7610, R44 ;  /* 0x00007610ff2c7816 */ /* 0x000fe2000000002c */
[----:B------:R1:W-:Y:S01]  /*5be0*/  @!P3 STG.E.U8 desc[UR16][R24.64+0x1], R47 ;  /* 0x0000012f1800b986 */ /* 0x0003e2000c101110 */
[----:B------:R-:W-:Y:S05]  /*5bf0*/  @P5 BRA `(.L_x_45) ;  /* 0x0000000000045947 */ /* 0x000fea0003800000 */
[----:B------:R4:W5:Y:S02]  /*5c00*/  LDG.E.U8 R44, desc[UR16][R34.64] ;  /* 0x00000010222c7981 */ /* 0x000964000c1e1100 */
.L_x_45:
[----:B------:R-:W-:Y:S05]  /*5c10*/  BSYNC B1 ;  /* 0x0000000000017941 */ /* 0x000fea0003800000 */
.L_x_44:
        /* <DEDUP_REMOVED lines=12> */
.L_x_47:
[----:B------:R-:W-:Y:S05]  /*5ce0*/  BSYNC B1 ;  /* 0x0000000000017941 */ /* 0x000fea0003800000 */
.L_x_46:
[----:B-----5:R-:W-:Y:S01]  /*5cf0*/  LOP3.LUT R44, R44, 0xff, RZ, 0xc0, !PT ;  /* 0x000000ff2c2c7812 */ /* 0x020fe200078ec0ff */
[----:B------:R-:W-:Y:S01]  /*5d00*/  BSSY B1, `(.L_x_48) ;  /* 0x000000b000017945 */ /* 0x000fe20003800000 */
[----:B------:R-:W-:Y:S02]  /*5d10*/  ISETP.LT.OR P5, PT, R41, 0x9, !P1 ;  /* 0x000000092900780c */ /* 0x000fe40004fa1670 */
[----:B------:R-:W-:-:S05]  /*5d20*/  F2FP.F16.E5M2.UNPACK_B R44, R44 ;  /* 0x0000002cff2c723e */ /* 0x000fca00020004ff */
[----:B------:R-:W-:-:S05]  /*5d30*/  HADD2.F32 R44, -RZ, R44.H0_H0 ;  /* 0x2000002cff2c7230 */ /* 0x000fca0000004100 */
[----:B------:R-:W-:-:S04]  /*5d40*/  FMUL R44, R44, UR21 ;  /* 0x000000152c2c7c20 */ /* 0x000fc80008400000 */
[----:B------:R-:W-:-:S05]  /*5d50*/  FFMA R44, R223, UR20, R44 ;  /* 0x00000014df2c7c23 */ /* 0x000fca000800002c */
[----:B0-----:R-:W-:Y:S02]  /*5d60*/  F2FP.SATFINITE.E5M2.F32.PACK_AB_MERGE_C R45, RZ, R44, RZ ;  /* 0x0000002cff2d723e */ /* 0x001fe400048060ff */
[----:B------:R-:W-:-:S03]  /*5d70*/  PRMT R44, RZ, 0x7610, R44 ;  /* 0x00007610ff2c7816 */ /* 0x000fc6000000002c */
[----:B------:R0:W-:Y:S01]  /*5d80*/  @!P3 STG.E.U8 desc[UR16][R26.64+0x1], R45 ;  /* 0x0000012d1a00b986 */ /* 0x0001e2000c101110 */
[----:B------:R-:W-:Y:S05]  /*5d90*/  @P5 BRA `(.L_x_49) ;  /* 0x0000000000045947 */ /* 0x000fea0003800000 */
[----:B------:R0:W5:Y:S02]  /*5da0*/  LDG.E.U8 R44, desc[UR16][R32.64+0x8] ;  /* 0x00000810202c7981 */ /* 0x000164000c1e1100 */
.L_x_49:
[----:B------:R-:W-:Y:S05]  /*5db0*/  BSYNC B1 ;  /* 0x0000000000017941 */ /* 0x000fea0003800000 */
.L_x_48:
[----:B-----5:R-:W-:Y:S01]  /*5dc0*/  LOP3.LUT R44, R44, 0xff, RZ, 0xc0, !PT ;  /* 0x000000ff2c2c7812 */ /* 0x020fe200078ec0ff */
[----:B------:R-:W-:Y:S01]  /*5dd0*/  BSSY B1, `(.L_x_50) ;  /* 0x000000b000017945 */ /* 0x000fe20003800000 */
[----:B------:R-:W-:Y:S02]  /*5de0*/  ISETP.LT.OR P3, PT, R41, 0xa, !P1 ;  /* 0x0000000a2900780c */ /* 0x000fe40004f61670 */
[----:B------:R-:W-:-:S05]  /*5df0*/  F2FP.F16.E5M2.UNPACK_B R44, R44 ;  /* 0x0000002cff2c723e */ /* 0x000fca00020004ff */
[----:B------:R-:W-:-:S05]  /*5e00*/  HADD2.F32 R44, -RZ, R44.H0_H0 ;  /* 0x2000002cff2c7230 */ /* 0x000fca0000004100 */
[----:B0-----:R-:W-:Y:S01]  /*5e10*/  FMUL R45, R44, UR21 ;  /* 0x000000152c2d7c20 */ /* 0x001fe20008400000 */
[----:B------:R-:W-:-:S03]  /*5e20*/  PRMT R44, RZ, 0x7610, R44 ;  /* 0x00007610ff2c7816 */ /* 0x000fc6000000002c */
[----:B------:R-:W-:-:S05]  /*5e30*/  FFMA R45, R222, UR20, R45 ;  /* 0x00000014de2d7c23 */ /* 0x000fca000800002d */
[----:B------:R-:W-:-:S05]  /*5e40*/  F2FP.SATFINITE.E5M2.F32.PACK_AB_MERGE_C R45, RZ, R45, RZ ;  /* 0x0000002dff2d723e */ /* 0x000fca00048060ff */
[----:B------:R0:W-:Y:S01]  /*5e50*/  @!P5 STG.E.U8 desc[UR16][R24.64+0x8], R45 ;  /* 0x0000082d1800d986 */ /* 0x0001e2000c101110 */
[----:B------:R-:W-:Y:S05]  /*5e60*/  @P3 BRA `(.L_x_51) ;  /* 0x0000000000043947 */ /* 0x000fea0003800000 */
[----:B------:R0:W5:Y:S02]  /*5e70*/  LDG.E.U8 R44, desc[UR16][R32.64+0x9] ;  /* 0x00000910202c7981 */ /* 0x000164000c1e1100 */
.L_x_51:
[----:B------:R-:W-:Y:S05]  /*5e80*/  BSYNC B1 ;  /* 0x0000000000017941 */ /* 0x000fea0003800000 */
.L_x_50:
        /* <DEDUP_REMOVED lines=12> */
.L_x_53:
[----:B------:R-:W-:Y:S05]  /*5f50*/  BSYNC B1 ;  /* 0x0000000000017941 */ /* 0x000fea0003800000 */
.L_x_52:
        /* <DEDUP_REMOVED lines=12> */
.L_x_55:
[----:B------:R-:W-:Y:S05]  /*6020*/  BSYNC B1 ;  /* 0x0000000000017941 */ /* 0x000fea0003800000 */
.L_x_54:
        /* <DEDUP_REMOVED lines=12> */
.L_x_57:
[----:B------:R-:W-:Y:S05]  /*60f0*/  BSYNC B1 ;  /* 0x0000000000017941 */ /* 0x000fea0003800000 */
.L_x_56:
        /* <DEDUP_REMOVED lines=12> */
.L_x_59:
[----:B------:R-:W-:Y:S05]  /*61c0*/  BSYNC B1 ;  /* 0x0000000000017941 */ /* 0x000fea0003800000 */
.L_x_58:
        /* <DEDUP_REMOVED lines=12> */
.L_x_61:
[----:B------:R-:W-:Y:S05]  /*6290*/  BSYNC B1 ;  /* 0x0000000000017941 */ /* 0x000fea0003800000 */
.L_x_60:
        /* <DEDUP_REMOVED lines=12> */
.L_x_63:
[----:B------:R-:W-:Y:S05]  /*6360*/  BSYNC B1 ;  /* 0x0000000000017941 */ /* 0x000fea0003800000 */
.L_x_62:
        /* <DEDUP_REMOVED lines=12> */
.L_x_65:
[----:B------:R-:W-:Y:S05]  /*6430*/  BSYNC B1 ;  /* 0x0000000000017941 */ /* 0x000fea0003800000 */
.L_x_64:
        /* <DEDUP_REMOVED lines=12> */
.L_x_67:
[----:B------:R-:W-:Y:S05]  /*6500*/  BSYNC B1 ;  /* 0x0000000000017941 */ /* 0x000fea0003800000 */
.L_x_66:
        /* <DEDUP_REMOVED lines=12> */
.L_x_69:
[----:B------:R-:W-:Y:S05]  /*65d0*/  BSYNC B1 ;  /* 0x0000000000017941 */ /* 0x000fea0003800000 */
.L_x_68:
        /* <DEDUP_REMOVED lines=12> */
.L_x_71:
[----:B------:R-:W-:Y:S05]  /*66a0*/  BSYNC B1 ;  /* 0x0000000000017941 */ /* 0x000fea0003800000 */
.L_x_70:
        /* <DEDUP_REMOVED lines=12> */
.L_x_73:
[----:B------:R-:W-:Y:S05]  /*6770*/  BSYNC B1 ;  /* 0x0000000000017941 */ /* 0x000fea0003800000 */
.L_x_72:
        /* <DEDUP_REMOVED lines=12> */
.L_x_75:
[----:B------:R-:W-:Y:S05]  /*6840*/  BSYNC B1 ;  /* 0x0000000000017941 */ /* 0x000fea0003800000 */
.L_x_74:
        /* <DEDUP_REMOVED lines=12> */
.L_x_77:
[----:B------:R-:W-:Y:S05]  /*6910*/  BSYNC B1 ;  /* 0x0000000000017941 */ /* 0x000fea0003800000 */
.L_x_76:
        /* <DEDUP_REMOVED lines=12> */
.L_x_79:
[----:B------:R-:W-:Y:S05]  /*69e0*/  BSYNC B1 ;  /* 0x0000000000017941 */ /* 0x000fea0003800000 */
.L_x_78:
        /* <DEDUP_REMOVED lines=12> */
.L_x_81:
[----:B------:R-:W-:Y:S05]  /*6ab0*/  BSYNC B1 ;  /* 0x0000000000017941 */ /* 0x000fea0003800000 */
.L_x_80:
        /* <DEDUP_REMOVED lines=12> */
.L_x_83:
[----:B------:R-:W-:Y:S05]  /*6b80*/  BSYNC B1 ;  /* 0x0000000000017941 */ /* 0x000fea0003800000 */
.L_x_82:
        /* <DEDUP_REMOVED lines=12> */
.L_x_85:
[----:B------:R-:W-:Y:S05]  /*6c50*/  BSYNC B1 ;  /* 0x0000000000017941 */ /* 0x000fea0003800000 */
.L_x_84:
        /* <DEDUP_REMOVED lines=12> */
.L_x_87:
[----:B------:R-:W-:Y:S05]  /*6d20*/  BSYNC B1 ;  /* 0x0000000000017941 */ /* 0x000fea0003800000 */
.L_x_86:
        /* <DEDUP_REMOVED lines=12> */
.L_x_89:
[----:B------:R-:W-:Y:S05]  /*6df0*/  BSYNC B1 ;  /* 0x0000000000017941 */ /* 0x000fea0003800000 */
.L_x_88:
        /* <DEDUP_REMOVED lines=12> */
.L_x_91:
[----:B------:R-:W-:Y:S05]  /*6ec0*/  BSYNC B1 ;  /* 0x0000000000017941 */ /* 0x000fea0003800000 */
.L_x_90:
        /* <DEDUP_REMOVED lines=12> */
.L_x_93:
[----:B------:R-:W-:Y:S05]  /*6f90*/  BSYNC B1 ;  /* 0x0000000000017941 */ /* 0x000fea0003800000 */
.L_x_92:
        /* <DEDUP_REMOVED lines=12> */
.L_x_95:
[----:B------:R-:W-:Y:S05]  /*7060*/  BSYNC B1 ;  /* 0x0000000000017941 */ /* 0x000fea0003800000 */
.L_x_94:
        /* <DEDUP_REMOVED lines=12> */
.L_x_97:
[----:B------:R-:W-:Y:S05]  /*7130*/  BSYNC B1 ;  /* 0x0000000000017941 */ /* 0x000fea0003800000 */
.L_x_96:
        /* <DEDUP_REMOVED lines=12> */
.L_x_99:
[----:B------:R-:W-:Y:S05]  /*7200*/  BSYNC B1 ;  /* 0x0000000000017941 */ /* 0x000fea0003800000 */
.L_x_98:
        /* <DEDUP_REMOVED lines=12> */
.L_x_101:
[----:B------:R-:W-:Y:S05]  /*72d0*/  BSYNC B1 ;  /* 0x0000000000017941 */ /* 0x000fea0003800000 */
.L_x_100:
        /* <DEDUP_REMOVED lines=12> */
.L_x_103:
[----:B------:R-:W-:Y:S05]  /*73a0*/  BSYNC B1 ;  /* 0x0000000000017941 */ /* 0x000fea0003800000 */
.L_x_102:
        /* <DEDUP_REMOVED lines=12> */
.L_x_105:
[----:B------:R-:W-:Y:S05]  /*7470*/  BSYNC B1 ;  /* 0x0000000000017941 */ /* 0x000fea0003800000 */
.L_x_104:
        /* <DEDUP_REMOVED lines=12> */
.L_x_107:
[----:B------:R-:W-:Y:S05]  /*7540*/  BSYNC B1 ;  /* 0x0000000000017941 */ /* 0x000fea0003800000 */
.L_x_106:
        /* <DEDUP_REMOVED lines=12> */
.L_x_109:
[----:B------:R-:W-:Y:S05]  /*7610*/  BSYNC B1 ;  /* 0x0000000000017941 */ /* 0x000fea0003800000 */
.L_x_108:
        /* <DEDUP_REMOVED lines=12> */
.L_x_111:
[----:B------:R-:W-:Y:S05]  /*76e0*/  BSYNC B1 ;  /* 0x0000000000017941 */ /* 0x000fea0003800000 */
.L_x_110:
        /* <DEDUP_REMOVED lines=12> */
.L_x_113:
[----:B------:R-:W-:Y:S05]  /*77b0*/  BSYNC B1 ;  /* 0x0000000000017941 */ /* 0x000fea0003800000 */
.L_x_112:
        /* <DEDUP_REMOVED lines=12> */
.L_x_115:
[----:B------:R-:W-:Y:S05]  /*7880*/  BSYNC B1 ;  /* 0x0000000000017941 */ /* 0x000fea0003800000 */
.L_x_114:
        /* <DEDUP_REMOVED lines=12> */
.L_x_117:
[----:B------:R-:W-:Y:S05]  /*7950*/  BSYNC B1 ;  /* 0x0000000000017941 */ /* 0x000fea0003800000 */
.L_x_116:
        /* <DEDUP_REMOVED lines=12> */
.L_x_119:
[----:B------:R-:W-:Y:S05]  /*7a20*/  BSYNC B1 ;  /* 0x0000000000017941 */ /* 0x000fea0003800000 */
.L_x_118:
        /* <DEDUP_REMOVED lines=12> */
.L_x_121:
[----:B------:R-:W-:Y:S05]  /*7af0*/  BSYNC B1 ;  /* 0x0000000000017941 */ /* 0x000fea0003800000 */
.L_x_120:
        /* <DEDUP_REMOVED lines=12> */
.L_x_123:
[----:B------:R-:W-:Y:S05]  /*7bc0*/  BSYNC B1 ;  /* 0x0000000000017941 */ /* 0x000fea0003800000 */
.L_x_122:
        /* <DEDUP_REMOVED lines=12> */
.L_x_125:
[----:B------:R-:W-:Y:S05]  /*7c90*/  BSYNC B1 ;  /* 0x0000000000017941 */ /* 0x000fea0003800000 */
.L_x_124:
        /* <DEDUP_REMOVED lines=12> */
.L_x_127:
[----:B------:R-:W-:Y:S05]  /*7d60*/  BSYNC B1 ;  /* 0x0000000000017941 */ /* 0x000fea0003800000 */
.L_x_126:
        /* <DEDUP_REMOVED lines=12> */
.L_x_129:
[----:B------:R-:W-:Y:S05]  /*7e30*/  BSYNC B1 ;  /* 0x0000000000017941 */ /* 0x000fea0003800000 */
.L_x_128:
        /* <DEDUP_REMOVED lines=12> */
.L_x_131:
[----:B------:R-:W-:Y:S05]  /*7f00*/  BSYNC B1 ;  /* 0x0000000000017941 */ /* 0x000fea0003800000 */
.L_x_130:
        /* <DEDUP_REMOVED lines=12> */
.L_x_133:
[----:B------:R-:W-:Y:S05]  /*7fd0*/  BSYNC B1 ;  /* 0x0000000000017941 */ /* 0x000fea0003800000 */
.L_x_132:
        /* <DEDUP_REMOVED lines=12> */
.L_x_135:
[----:B------:R-:W-:Y:S05]  /*80a0*/  BSYNC B1 ;  /* 0x0000000000017941 */ /* 0x000fea0003800000 */
.L_x_134:
        /* <DEDUP_REMOVED lines=12> */
.L_x_137:
[----:B------:R-:W-:Y:S05]  /*8170*/  BSYNC B1 ;  /* 0x0000000000017941 */ /* 0x000fea0003800000 */
.L_x_136:
        /* <DEDUP_REMOVED lines=12> */
.L_x_139:
[----:B------:R-:W-:Y:S05]  /*8240*/  BSYNC B1 ;  /* 0x0000000000017941 */ /* 0x000fea0003800000 */
.L_x_138:
        /* <DEDUP_REMOVED lines=12> */
.L_x_141:
[----:B------:R-:W-:Y:S05]  /*8310*/  BSYNC B1 ;  /* 0x0000000000017941 */ /* 0x000fea0003800000 */
.L_x_140:
        /* <DEDUP_REMOVED lines=12> */
.L_x_143:
[----:B------:R-:W-:Y:S05]  /*83e0*/  BSYNC B1 ;  /* 0x0000000000017941 */ /* 0x000fea0003800000 */
.L_x_142:
        /* <DEDUP_REMOVED lines=12> */
.L_x_145:
[----:B------:R-:W-:Y:S05]  /*84b0*/  BSYNC B1 ;  /* 0x0000000000017941 */ /* 0x000fea0003800000 */
.L_x_144:
        /* <DEDUP_REMOVED lines=12> */
.L_x_147:
[----:B------:R-:W-:Y:S05]  /*8580*/  BSYNC B1 ;  /* 0x0000000000017941 */ /* 0x000fea0003800000 */
.L_x_146:
        /* <DEDUP_REMOVED lines=12> */
.L_x_149:
[----:B------:R-:W-:Y:S05]  /*8650*/  BSYNC B1 ;  /* 0x0000000000017941 */ /* 0x000fea0003800000 */
.L_x_148:
        /* <DEDUP_REMOVED lines=12> */
.L_x_151:
[----:B------:R-:W-:Y:S05]  /*8720*/  BSYNC B1 ;  /* 0x0000000000017941 */ /* 0x000fea0003800000 */
.L_x_150:
        /* <DEDUP_REMOVED lines=12> */
.L_x_153:
[----:B------:R-:W-:Y:S05]  /*87f0*/  BSYNC B1 ;  /* 0x0000000000017941 */ /* 0x000fea0003800000 */
.L_x_152:
        /* <DEDUP_REMOVED lines=12> */
.L_x_155:
[----:B------:R-:W-:Y:S05]  /*88c0*/  BSYNC B1 ;  /* 0x0000000000017941 */ /* 0x000fea0003800000 */
.L_x_154:
        /* <DEDUP_REMOVED lines=12> */
.L_x_157:
[----:B------:R-:W-:Y:S05]  /*8990*/  BSYNC B1 ;  /* 0x0000000000017941 */ /* 0x000fea0003800000 */
.L_x_156:
        /* <DEDUP_REMOVED lines=12> */
.L_x_159:
[----:B------:R-:W-:Y:S05]  /*8a60*/  BSYNC B1 ;  /* 0x0000000000017941 */ /* 0x000fea0003800000 */
.L_x_158:
        /* <DEDUP_REMOVED lines=12> */
.L_x_161:
[----:B------:R-:W-:Y:S05]  /*8b30*/  BSYNC B1 ;  /* 0x0000000000017941 */ /* 0x000fea0003800000 */
.L_x_160:
        /* <DEDUP_REMOVED lines=12> */
.L_x_163:
[----:B------:R-:W-:Y:S05]  /*8c00*/  BSYNC B1 ;  /* 0x0000000000017941 */ /* 0x000fea0003800000 */
.L_x_162:
[----:B-----5:R-:W-:Y:S01]  /*8c10*/  LOP3.LUT R44, R44, 0xff, RZ, 0xc0, !PT ;  /* 0x000000ff2c2c7812 */ /* 0x020fe200078ec0ff */
[----:B------:R-:W-:Y:S01]  /*8c20*/  BSSY B1, `(.L_x_164) ;  /* 0x000000b000017945 */ /* 0x000fe20003800000 */
[----:B------:R-:W-:Y:S02]  /*8c30*/  ISETP.LT.OR P3, PT, R41, 0x79, !P2 ;  /* 0x000000792900780c */ /* 0x000fe40005761670 */
[----:B------:R-:W-:Y:S02]  /*8c40*/  F2FP.F16.E5M2.UNPACK_B R44, R44 ;  /* 0x0000002cff2c723e */ /* 0x000fe400020004ff */
[----:B0-2---:R-:W-:-:S03]  /*8c50*/  PRMT R32, RZ, 0x7610, R32 ;  /* 0x00007610ff207816 */ /* 0x005fc60000000020 */
[----:B------:R-:W-:-:S05]  /*8c60*/  HADD2.F32 R44, -RZ, R44.H0_H0 ;  /* 0x2000002cff2c7230 */ /* 0x000fca0000004100 */
[----:B------:R-:W-:-:S04]  /*8c70*/  FMUL R44, R44, UR21 ;  /* 0x000000152c2c7c20 */ /* 0x000fc80008400000 */
[----:B------:R-:W-:-:S05]  /*8c80*/  FFMA R44, R165, UR20, R44 ;  /* 0x00000014a52c7c23 */ /* 0x000fca000800002c */
[----:B------:R-:W-:-:S05]  /*8c90*/  F2FP.SATFINITE.E5M2.F32.PACK_AB_MERGE_C R33, RZ, R44, RZ ;  /* 0x0000002cff21723e */ /* 0x000fca00048060ff */
[----:B------:R0:W-:Y:S01]  /*8ca0*/  @!P1 STG.E.U8 desc[UR16][R24.64+0x79], R33 ;  /* 0x0000792118009986 */ /* 0x0001e2000c101110 */
[----:B------:R-:W-:Y:S05]  /*8cb0*/  @P3 BRA `(.L_x_165) ;  /* 0x0000000000043947 */ /* 0x000fea0003800000 */
[----:B------:R2:W5:Y:S02]  /*8cc0*/  LDG.E.U8 R32, desc[UR16][R34.64+0x78] ;  /* 0x0000781022207981 */ /* 0x000564000c1e1100 */
.L_x_165:
[----:B------:R-:W-:Y:S05]  /*8cd0*/  BSYNC B1 ;  /* 0x0000000000017941 */ /* 0x000fea0003800000 */
.L_x_164:
[----:B-----5:R-:W-:Y:S01]  /*8ce0*/  LOP3.LUT R32, R32, 0xff, RZ, 0xc0, !PT ;  /* 0x000000ff20207812 */ /* 0x020fe200078ec0ff */
[----:B------:R-:W-:Y:S01]  /*8cf0*/  BSSY B1, `(.L_x_166) ;  /* 0x000000b000017945 */ /* 0x000fe20003800000 */
[----:B------:R-:W-:Y:S02]  /*8d00*/  ISETP.LT.OR P2, PT, R41, 0x7a, !P2 ;  /* 0x0000007a2900780c */ /* 0x000fe40005741670 */
[----:B------:R-:W-:Y:S02]  /*8d10*/  F2FP.F16.E5M2.UNPACK_B R32, R32 ;  /* 0x00000020ff20723e */ /* 0x000fe400020004ff */
[----:B01----:R-:W-:-:S03]  /*8d20*/  PRMT R24, RZ, 0x7610, R24 ;  /* 0x00007610ff187816 */ /* 0x003fc60000000018 */
[----:B------:R-:W-:-:S05]  /*8d30*/  HADD2.F32 R32, -RZ, R32.H0_H0 ;  /* 0x20000020ff207230 */ /* 0x000fca0000004100 */
[----:B------:R-:W-:-:S04]  /*8d40*/  FMUL R25, R32, UR21 ;  /* 0x0000001520197c20 */ /* 0x000fc80008400000 */
[----:B------:R-:W-:-:S05]  /*8d50*/  FFMA R25, R164, UR20, R25 ;  /* 0x00000014a4197c23 */ /* 0x000fca0008000019 */
[----:B------:R-:W-:-:S05]  /*8d60*/  F2FP.SATFINITE.E5M2.F32.PACK_AB_MERGE_C R25, RZ, R25, RZ ;  /* 0x00000019ff19723e */ /* 0x000fca00048060ff */
[----:B------:R0:W-:Y:S01]  /*8d70*/  @!P3 STG.E.U8 desc[UR16][R26.64+0x78], R25 ;  /* 0x000078191a00b986 */ /* 0x0001e2000c101110 */
[----:B------:R-:W-:Y:S05]  /*8d80*/  @P2 BRA `(.L_x_167) ;  /* 0x0000000000042947 */ /* 0x000fea0003800000 */
[----:B------:R1:W5:Y:S02]  /*8d90*/  LDG.E.U8 R24, desc[UR16][R34.64+0x79] ;  /* 0x0000791022187981 */ /* 0x000364000c1e1100 */
.L_x_167:
[----:B------:R-:W-:Y:S05]  /*8da0*/  BSYNC B1 ;  /* 0x0000000000017941 */ /* 0x000fea0003800000 */
.L_x_166:
[----:B-----5:R-:W-:Y:S01]  /*8db0*/  LOP3.LUT R24, R24, 0xff, RZ, 0xc0, !PT ;  /* 0x000000ff18187812 */ /* 0x020fe200078ec0ff */
[----:B------:R-:W-:Y:S01]  /*8dc0*/  BSSY B1, `(.L_x_168) ;  /* 0x0000013000017945 */ /* 0x000fe20003800000 */
[----:B------:R-:W-:Y:S02]  /*8dd0*/  IADD3 R33, P1, R43, 0x80, RZ ;  /* 0x000000802b217810 */ /* 0x000fe40007f3e0ff */
[----:B------:R-:W-:-:S03]  /*8de0*/  F2FP.F16.E5M2.UNPACK_B R24, R24 ;  /* 0x00000018ff18723e */ /* 0x000fc600020004ff */
[----:B0-----:R-:W-:Y:S01]  /*8df0*/  IMAD.X R25, RZ, RZ, R39, P1 ;  /* 0x000000ffff197224 */ /* 0x001fe200008e0627 */
[----:B------:R-:W-:Y:S01]  /*8e00*/  ISETP.GE.AND P1, PT, R42, 0x81, PT ;  /* 0x000000812a00780c */ /* 0x000fe20003f26270 */
[----:B------:R-:W-:Y:S02]  /*8e10*/  HADD2.F32 R24, -RZ, R24.H0_H0 ;  /* 0x20000018ff187230 */ /* 0x000fe40000004100 */
[----:B-12-4-:R-:W-:Y:S01]  /*8e20*/  IMAD R34, R25, UR6, RZ ;  /* 0x0000000619227c24 */ /* 0x016fe2000f8e02ff */
        /* <DEDUP_REMOVED lines=12> */
.L_x_169:
[----:B------:R-:W-:Y:S05]  /*8ef0*/  BSYNC B1 ;  /* 0x0000000000017941 */ /* 0x000fea0003800000 */
.L_x_168:
[----:B-----5:R-:W-:Y:S01]  /*8f00*/  LOP3.LUT R32, R32, 0xff, RZ, 0xc0, !PT ;  /* 0x000000ff20207812 */ /* 0x020fe200078ec0ff */
[----:B------:R-:W-:Y:S01]  /*8f10*/  BSSY B1, `(.L_x_170) ;  /* 0x000000b000017945 */ /* 0x000fe20003800000 */
[----:B------:R-:W-:Y:S02]  /*8f20*/  ISETP.LT.OR P3, PT, R41, 0x2, !P1 ;  /* 0x000000022900780c */ /* 0x000fe40004f61670 */
[----:B------:R-:W-:Y:S02]  /*8f30*/  F2FP.F16.E5M2.UNPACK_B R32, R32 ;  /* 0x00000020ff20723e */ /* 0x000fe400020004ff */
[----:B0-----:R-:W-:-:S03]  /*8f40*/  PRMT R26, RZ, 0x7610, R26 ;  /* 0x00007610ff1a7816 */ /* 0x001fc6000000001a */
[----:B------:R-:W-:-:S05]  /*8f50*/  HADD2.F32 R32, -RZ, R32.H0_H0 ;  /* 0x20000020ff207230 */ /* 0x000fca0000004100 */
[----:B------:R-:W-:-:S04]  /*8f60*/  FMUL R27, R32, UR21 ;  /* 0x00000015201b7c20 */ /* 0x000fc80008400000 */
[----:B------:R-:W-:-:S05]  /*8f70*/  FFMA R27, R162, UR20, R27 ;  /* 0x00000014a21b7c23 */ /* 0x000fca000800001b */
[----:B------:R-:W-:-:S05]  /*8f80*/  F2FP.SATFINITE.E5M2.F32.PACK_AB_MERGE_C R27, RZ, R27, RZ ;  /* 0x0000001bff1b723e */ /* 0x000fca00048060ff */
[----:B------:R0:W-:Y:S01]  /*8f90*/  @!P5 STG.E.U8 desc[UR16][R30.64], R27 ;  /* 0x0000001b1e00d986 */ /* 0x0001e2000c101110 */
[----:B------:R-:W-:Y:S05]  /*8fa0*/  @P3 BRA `(.L_x_171) ;  /* 0x0000000000043947 */ /* 0x000fea0003800000 */
[----:B------:R2:W5:Y:S02]  /*8fb0*/  LDG.E.U8 R26, desc[UR16][R24.64+0x1] ;  /* 0x00000110181a7981 */ /* 0x000564000c1e1100 */
.L_x_171:
[----:B------:R-:W-:Y:S05]  /*8fc0*/  BSYNC B1 ;  /* 0x0000000000017941 */ /* 0x000fea0003800000 */
.L_x_170:
[----:B-----5:R-:W-:Y:S01]  /*8fd0*/  LOP3.LUT R26, R26, 0xff, RZ, 0xc0, !PT ;  /* 0x000000ff1a1a7812 */ /* 0x020fe200078ec0ff */
[----:B------:R-:W-:Y:S01]  /*8fe0*/  BSSY B1, `(.L_x_172) ;  /* 0x0000013000017945 */ /* 0x000fe20003800000 */
[----:B------:R-:W-:Y:S02]  /*8ff0*/  IADD3 R43, P2, R43, 0x88, RZ ;  /* 0x000000882b2b7810 */ /* 0x000fe40007f5e0ff */
[----:B------:R-:W-:Y:S02]  /*9000*/  F2FP.F16.E5M2.UNPACK_B R26, R26 ;  /* 0x0000001aff1a723e */ /* 0x000fe400020004ff */
[----:B------:R-:W-:Y:S01]  /*9010*/  PRMT R32, RZ, 0x7610, R32 ;  /* 0x00007610ff207816 */ /* 0x000fe20000000020 */
[----:B------:R-:W-:Y:S01]  /*9020*/  IMAD.X R38, RZ, RZ, R39, P2 ;  /* 0x000000ffff267224 */ /* 0x000fe200010e0627 */
[----:B------:R-:W-:Y:S01]  /*9030*/  ISETP.GE.AND P2, PT, R42, 0x89, PT ;  /* 0x000000892a00780c */ /* 0x000fe20003f46270 */
[----:B------:R-:W-:Y:S02]  /*9040*/  HADD2.F32 R26, -RZ, R26.H0_H0 ;  /* 0x2000001aff1a7230 */ /* 0x000fe40000004100 */
[----:B------:R-:W-:Y:S01]  /*9050*/  IMAD R38, R38, UR6, RZ ;  /* 0x0000000626267c24 */ /* 0x000fe2000f8e02ff */
[----:B------:R-:W-:Y:S01]  /*9060*/  ISETP.LT.OR P5, PT, R41, 0x1, !P2 ;  /* 0x000000012900780c */ /* 0x000fe200057a1670 */
[----:B------:R-:W-:-:S04]  /*9070*/  IMAD.WIDE.U32 R36, R43, UR6, R36 ;  /* 0x000000062b247c25 */ /* 0x000fc8000f8e0024 */
[----:B------:R-:W-:Y:S01]  /*9080*/  FMUL R26, R26, UR21 ;  /* 0x000000151a1a7c20 */ /* 0x000fe20008400000 */
[----:B------:R-:W-:-:S03]  /*9090*/  IMAD R43, R43, UR7, R38 ;  /* 0x000000072b2b7c24 */ /* 0x000fc6000f8e0226 */
[----:B------:R-:W-:Y:S01]  /*90a0*/  FFMA R161, R161, UR20, R26 ;  /* 0x00000014a1a17c23 */ /* 0x000fe2000800001a */
[----:B------:R-:W-:-:S04]  /*90b0*/  IADD3 R26, P6, R36, UR8, RZ ;  /* 0x00000008241a7c10 */ /* 0x000fc8000ffde0ff */
[----:B------:R-:W-:Y:S02]  /*90c0*/  F2FP.SATFINITE.E5M2.F32.PACK_AB_MERGE_C R161, RZ, R161, RZ ;  /* 0x000000a1ffa1723e */ /* 0x000fe400048060ff */
[----:B0-----:R-:W-:-:S03]  /*90d0*/  IADD3.X R27, R37, UR9, R43, P6, !PT ;  /* 0x00000009251b7c10 */ /* 0x001fc6000b7fe42b */
[----:B------:R0:W-:Y:S01]  /*90e0*/  @!P3 STG.E.U8 desc[UR16][R30.64+0x1], R161 ;  /* 0x000001a11e00b986 */ /* 0x0001e2000c101110 */
[----:B------:R-:W-:Y:S05]  /*90f0*/  @P5 BRA `(.L_x_173) ;  /* 0x0000000000045947 */ /* 0x000fea0003800000 */
[----:B------:R4:W5:Y:S02]  /*9100*/  LDG.E.U8 R32, desc[UR16][R26.64] ;  /* 0x000000101a207981 */ /* 0x000964000c1e1100 */
.L_x_173:
[----:B------:R-:W-:Y:S05]  /*9110*/  BSYNC B1 ;  /* 0x0000000000017941 */ /* 0x000fea0003800000 */
.L_x_172:
        /* <DEDUP_REMOVED lines=12> */
.L_x_175:
[----:B------:R-:W-:Y:S05]  /*91e0*/  BSYNC B1 ;  /* 0x0000000000017941 */ /* 0x000fea0003800000 */
.L_x_174:
        /* <DEDUP_REMOVED lines=12> */
.L_x_177:
[----:B------:R-:W-:Y:S05]  /*92b0*/  BSYNC B1 ;  /* 0x0000000000017941 */ /* 0x000fea0003800000 */
.L_x_176:
        /* <DEDUP_REMOVED lines=12> */
.L_x_179:
[----:B------:R-:W-:Y:S05]  /*9380*/  BSYNC B1 ;  /* 0x0000000000017941 */ /* 0x000fea0003800000 */
.L_x_178:
        /* <DEDUP_REMOVED lines=12> */
.L_x_181:
[----:B------:R-:W-:Y:S05]  /*9450*/  BSYNC B1 ;  /* 0x0000000000017941 */ /* 0x000fea0003800000 */
.L_x_180:
        /* <DEDUP_REMOVED lines=12> */
.L_x_183:
[----:B------:R-:W-:Y:S05]  /*9520*/  BSYNC B1 ;  /* 0x0000000000017941 */ /* 0x000fea0003800000 */
.L_x_182:
        /* <DEDUP_REMOVED lines=12> */
.L_x_185:
[----:B------:R-:W-:Y:S05]  /*95f0*/  BSYNC B1 ;  /* 0x0000000000017941 */ /* 0x000fea0003800000 */
.L_x_184:
        /* <DEDUP_REMOVED lines=12> */
.L_x_187:
[----:B------:R-:W-:Y:S05]  /*96c0*/  BSYNC B1 ;  /* 0x0000000000017941 */ /* 0x000fea0003800000 */
.L_x_186:
        /* <DEDUP_REMOVED lines=12> */
.L_x_189:
[----:B------:R-:W-:Y:S05]  /*9790*/  BSYNC B1 ;  /* 0x0000000000017941 */ /* 0x000fea0003800000 */
.L_x_188:
        /* <DEDUP_REMOVED lines=12> */
.L_x_191:
[----:B------:R-:W-:Y:S05]  /*9860*/  BSYNC B1 ;  /* 0x0000000000017941 */ /* 0x000fea0003800000 */
.L_x_190:
[----:B-----5:R-:W-:Y:S01]  /*9870*/  LOP3.LUT R32, R32, 0xff, RZ, 0xc0, !PT ;  /* 0x000000ff20207812 */ /* 0x020fe200078ec0ff */
[----:B------:R-:W-:Y:S01]  /*9880*/  BSSY B1, `(.L_x_192) ;  /* 0x000000b000017945 */ /* 0x000fe20003800000 */
[----:B------:R-:W-:Y:S02]  /*9890*/  ISETP.LT.OR P5, PT, R41, 0x19, !P1 ;  /* 0x000000192900780c */ /* 0x000fe40004fa1670 */
[----:B------:R-:W-:-:S05]  /*98a0*/  F2FP.F16.E5M2.UNPACK_B R32, R32 ;  /* 0x00000020ff20723e */ /* 0x000fca00020004ff */
[----:B------:R-:W-:-:S05]  /*98b0*/  HADD2.F32 R32, -RZ, R32.H0_H0 ;  /* 0x20000020ff207230 */ /* 0x000fca0000004100 */
[----:B------:R-:W-:-:S04]  /*98c0*/  FMUL R32, R32, UR21 ;  /* 0x0000001520207c20 */ /* 0x000fc80008400000 */
[----:B------:R-:W-:Y:S01]  /*98d0*/  FFMA R32, R23, UR20, R32 ;  /* 0x0000001417207c23 */ /* 0x000fe20008000020 */
[----:B------:R-:W-:-:S04]  /*98e0*/  PRMT R23, RZ, 0x7610, R23 ;  /* 0x00007610ff177816 */ /* 0x000fc80000000017 */
[----:B0-----:R-:W-:-:S05]  /*98f0*/  F2FP.SATFINITE.E5M2.F32.PACK_AB_MERGE_C R33, RZ, R32, RZ ;  /* 0x00000020ff21723e */ /* 0x001fca00048060ff */
[----:B------:R0:W-:Y:S01]  /*9900*/  @!P3 STG.E.U8 desc[UR16][R28.64+0x11], R33 ;  /* 0x000011211c00b986 */ /* 0x0001e2000c101110 */
[----:B------:R-:W-:Y:S05]  /*9910*/  @P5 BRA `(.L_x_193) ;  /* 0x0000000000045947 */ /* 0x000fea0003800000 */
[----:B------:R0:W5:Y:S02]  /*9920*/  LDG.E.U8 R23, desc[UR16][R24.64+0x18] ;  /* 0x0000181018177981 */ /* 0x000164000c1e1100 */
.L_x_193:
[----:B------:R-:W-:Y:S05]  /*9930*/  BSYNC B1 ;  /* 0x0000000000017941 */ /* 0x000fea0003800000 */
.L_x_192:
        /* <DEDUP_REMOVED lines=8> */
[----:B------:R-:W-:-:S05]  /*99c0*/  F2FP.SATFINITE.E5M2.F32.PACK_AB_MERGE_C R23, RZ, R23, RZ ;  /* 0x00000017ff17723e */ /* 0x000fca00048060ff */
[----:B------:R0:W-:Y:S01]  /*99d0*/  @!P5 STG.E.U8 desc[UR16][R30.64+0x18], R23 ;  /* 0x000018171e00d986 */ /* 0x0001e2000c101110 */
[----:B------:R-:W-:Y:S05]  /*99e0*/  @P3 BRA `(.L_x_195) ;  /* 0x0000000000043947 */ /* 0x000fea0003800000 */
[----:B------:R0:W5:Y:S02]  /*99f0*/  LDG.E.U8 R22, desc[UR16][R24.64+0x19] ;  /* 0x0000191018167981 */ /* 0x000164000c1e1100 */
.L_x_195:
[----:B------:R-:W-:Y:S05]  /*9a00*/  BSYNC B1 ;  /* 0x0000000000017941 */ /* 0x000fea0003800000 */
.L_x_194:
        /* <DEDUP_REMOVED lines=12> */
.L_x_197:
[----:B------:R-:W-:Y:S05]  /*9ad0*/  BSYNC B1 ;  /* 0x0000000000017941 */ /* 0x000fea0003800000 */
.L_x_196:
        /* <DEDUP_REMOVED lines=12> */
.L_x_199:
[----:B------:R-:W-:Y:S05]  /*9ba0*/  BSYNC B1 ;  /* 0x0000000000017941 */ /* 0x000fea0003800000 */
.L_x_198:
        /* <DEDUP_REMOVED lines=12> */
.L_x_201:
[----:B------:R-:W-:Y:S05]  /*9c70*/  BSYNC B1 ;  /* 0x0000000000017941 */ /* 0x000fea0003800000 */
.L_x_200:
        /* <DEDUP_REMOVED lines=12> */
.L_x_203:
[----:B------:R-:W-:Y:S05]  /*9d40*/  BSYNC B1 ;  /* 0x0000000000017941 */ /* 0x000fea0003800000 */
.L_x_202:
        /* <DEDUP_REMOVED lines=12> */
.L_x_205:
[----:B------:R-:W-:Y:S05]  /*9e10*/  BSYNC B1 ;  /* 0x0000000000017941 */ /* 0x000fea0003800000 */
.L_x_204:
        /* <DEDUP_REMOVED lines=12> */
.L_x_207:
[----:B------:R-:W-:Y:S05]  /*9ee0*/  BSYNC B1 ;  /* 0x0000000000017941 */ /* 0x000fea0003800000 */
.L_x_206:
        /* <DEDUP_REMOVED lines=12> */
.L_x_209:
[----:B------:R-:W-:Y:S05]  /*9fb0*/  BSYNC B1 ;  /* 0x0000000000017941 */ /* 0x000fea0003800000 */
.L_x_208:
        /* <DEDUP_REMOVED lines=12> */
.L_x_211:
[----:B------:R-:W-:Y:S05]  /*a080*/  BSYNC B1 ;  /* 0x0000000000017941 */ /* 0x000fea0003800000 */
.L_x_210:
        /* <DEDUP_REMOVED lines=12> */
.L_x_213:
[----:B------:R-:W-:Y:S05]  /*a150*/  BSYNC B1 ;  /* 0x0000000000017941 */ /* 0x000fea0003800000 */
.L_x_212:
        /* <DEDUP_REMOVED lines=12> */
.L_x_215:
[----:B------:R-:W-:Y:S05]  /*a220*/  BSYNC B1 ;  /* 0x0000000000017941 */ /* 0x000fea0003800000 */
.L_x_214:
        /* <DEDUP_REMOVED lines=12> */
.L_x_217:
[----:B------:R-:W-:Y:S05]  /*a2f0*/  BSYNC B1 ;  /* 0x0000000000017941 */ /* 0x000fea0003800000 */
.L_x_216:
        /* <DEDUP_REMOVED lines=12> */
.L_x_219:
[----:B------:R-:W-:Y:S05]  /*a3c0*/  BSYNC B1 ;  /* 0x0000000000017941 */ /* 0x000fea0003800000 */
.L_x_218:
        /* <DEDUP_REMOVED lines=12> */
.L_x_221:
[----:B------:R-:W-:Y:S05]  /*a490*/  BSYNC B1 ;  /* 0x0000000000017941 */ /* 0x000fea0003800000 */
.L_x_220:
        /* <DEDUP_REMOVED lines=12> */
.L_x_223:
[----:B------:R-:W-:Y:S05]  /*a560*/  BSYNC B1 ;  /* 0x0000000000017941 */ /* 0x000fea0003800000 */
.L_x_222:
        /* <DEDUP_REMOVED lines=12> */
.L_x_225:
[----:B------:R-:W-:Y:S05]  /*a630*/  BSYNC B1 ;  /* 0x0000000000017941 */ /* 0x000fea0003800000 */
.L_x_224:
        /* <DEDUP_REMOVED lines=12> */
.L_x_227:
[----:B------:R-:W-:Y:S05]  /*a700*/  BSYNC B1 ;  /* 0x0000000000017941 */ /* 0x000fea0003800000 */
.L_x_226:
        /* <DEDUP_REMOVED lines=12> */
.L_x_229:
[----:B------:R-:W-:Y:S05]  /*a7d0*/  BSYNC B1 ;  /* 0x0000000000017941 */ /* 0x000fea0003800000 */
.L_x_228:
        /* <DEDUP_REMOVED lines=12> */
.L_x_231:
[----:B------:R-:W-:Y:S05]  /*a8a0*/  BSYNC B1 ;  /* 0x0000000000017941 */ /* 0x000fea0003800000 */
.L_x_230:
        /* <DEDUP_REMOVED lines=12> */
.L_x_233:
[----:B------:R-:W-:Y:S05]  /*a970*/  BSYNC B1 ;  /* 0x0000000000017941 */ /* 0x000fea0003800000 */
.L_x_232:
        /* <DEDUP_REMOVED lines=12> */
.L_x_235:
[----:B------:R-:W-:Y:S05]  /*aa40*/  BSYNC B1 ;  /* 0x0000000000017941 */ /* 0x000fea0003800000 */
.L_x_234:
[----:B-----5:R-:W-:Y:S01]  /*aa50*/  LOP3.LUT R2, R2, 0xff, RZ, 0xc0, !PT ;  /* 0x000000ff02027812 */ /* 0x020fe200078ec0ff */
[----:B------:R-:W-:Y:S01]  /*aa60*/  BSSY B1, `(.L_x_236) ;  /* 0x000000b000017945 */ /* 0x000fe20003800000 */
[----:B------:R-:W-:Y:S02]  /*aa70*/  ISETP.LT.OR P5, PT, R41, 0x41, !P2 ;  /* 0x000000412900780c */ /* 0x000fe400057a1670 */
[----:B------:R-:W-:-:S05]  /*aa80*/  F2FP.F16.E5M2.UNPACK_B R2, R2 ;  /* 0x00000002ff02723e */ /* 0x000fca00020004ff */
[----:B------:R-:W-:-:S05]  /*aa90*/  HADD2.F32 R2, -RZ, R2.H0_H0 ;  /* 0x20000002ff027230 */ /* 0x000fca0000004100 */
[----:B0-----:R-:W-:-:S04]  /*aaa0*/  FMUL R3, R2, UR21 ;  /* 0x0000001502037c20 */ /* 0x001fc80008400000 */
[----:B------:R-:W-:Y:S01]  /*aab0*/  FFMA R3, R0, UR20, R3 ;  /* 0x0000001400037c23 */ /* 0x000fe20008000003 */
[----:B------:R-:W-:-:S04]  /*aac0*/  PRMT R0, RZ, 0x7610, R0 ;  /* 0x00007610ff007816 */ /* 0x000fc80000000000 */
[----:B------:R-:W-:-:S05]  /*aad0*/  F2FP.SATFINITE.E5M2.F32.PACK_AB_MERGE_C R3, RZ, R3, RZ ;  /* 0x00000003ff03723e */ /* 0x000fca00048060ff */
[----:B------:R0:W-:Y:S01]  /*aae0*/  @!P3 STG.E.U8 desc[UR16][R30.64+0x41], R3 ;  /* 0x000041031e00b986 */ /* 0x0001e2000c101110 */
[----:B------:R-:W-:Y:S05]  /*aaf0*/  @P5 BRA `(.L_x_237) ;  /* 0x0000000000045947 */ /* 0x000fea0003800000 */
[----:B------:R0:W5:Y:S02]  /*ab00*/  LDG.E.U8 R0, desc[UR16][R26.64+0x40] ;  /* 0x000040101a007981 */ /* 0x000164000c1e1100 */
.L_x_237:
[----:B------:R-:W-:Y:S05]  /*ab10*/  BSYNC B1 ;  /* 0x0000000000017941 */ /* 0x000fea0003800000 */
.L_x_236:
[----:B------:R-:W2:Y:S01]  /*ab20*/  LDL.LU R2, [R1] ;  /* 0x0000000001027983 */ /* 0x000ea20000300800 */
[----:B-----5:R-:W-:Y:S01]  /*ab30*/  LOP3.LUT R0, R0, 0xff, RZ, 0xc0, !PT ;  /* 0x000000ff00007812 */ /* 0x020fe200078ec0ff */
[----:B------:R-:W-:Y:S01]  /*ab40*/  BSSY B1, `(.L_x_238) ;  /* 0x000000b000017945 */ /* 0x000fe20003800000 */
[----:B------:R-:W-:Y:S02]  /*ab50*/  ISETP.LT.OR P3, PT, R41, 0x42, !P2 ;  /* 0x000000422900780c */ /* 0x000fe40005761670 */
[----:B------:R-:W-:-:S05]  /*ab60*/  F2FP.F16.E5M2.UNPACK_B R0, R0 ;  /* 0x00000000ff00723e */ /* 0x000fca00020004ff */
[----:B------:R-:W-:-:S05]  /*ab70*/  HADD2.F32 R0, -RZ, R0.H0_H0 ;  /* 0x20000000ff007230 */ /* 0x000fca0000004100 */
[----:B------:R-:W-:-:S04]  /*ab80*/  FMUL R0, R0, UR21 ;  /* 0x0000001500007c20 */ /* 0x000fc80008400000 */
[----:B--2---:R-:W-:-:S05]  /*ab90*/  FFMA R0, R2, UR20, R0 ;  /* 0x0000001402007c23 */ /* 0x004fca0008000000 */
[----:B0-----:R-:W-:Y:S02]  /*aba0*/  F2FP.SATFINITE.E5M2.F32.PACK_AB_MERGE_C R3, RZ, R0, RZ ;  /* 0x00000000ff03723e */ /* 0x001fe400048060ff */
[----:B------:R-:W-:-:S03]  /*abb0*/  PRMT R0, RZ, 0x7610, R0 ;  /* 0x00007610ff007816 */ /* 0x000fc60000000000 */
[----:B------:R0:W-:Y:S01]  /*abc0*/  @!P5 STG.E.U8 desc[UR16][R28.64+0x40], R3 ;  /* 0x000040031c00d986 */ /* 0x0001e2000c101110 */
[----:B------:R-:W-:Y:S05]  /*abd0*/  @P3 BRA `(.L_x_239) ;  /* 0x0000000000043947 */ /* 0x000fea0003800000 */
[----:B------:R2:W5:Y:S02]  /*abe0*/  LDG.E.U8 R0, desc[UR16][R26.64+0x41] ;  /* 0x000041101a007981 */ /* 0x000564000c1e1100 */
.L_x_239:
[----:B------:R-:W-:Y:S05]  /*abf0*/  BSYNC B1 ;  /* 0x0000000000017941 */ /* 0x000fea0003800000 */
.L_x_238:
[----:B------:R-:W3:Y:S01]  /*ac00*/  LDL.LU R2, [R1+0x4] ;  /* 0x0000040001027983 */ /* 0x000ee20000300800 */
[----:B-----5:R-:W-:Y:S01]  /*ac10*/  LOP3.LUT R0, R0, 0xff, RZ, 0xc0, !PT ;  /* 0x000000ff00007812 */ /* 0x020fe200078ec0ff */
[----:B------:R-:W-:Y:S01]  /*ac20*/  BSSY B1, `(.L_x_240) ;  /* 0x000000b000017945 */ /* 0x000fe20003800000 */
[----:B------:R-:W-:Y:S02]  /*ac30*/  ISETP.LT.OR P5, PT, R41, 0x49, !P1 ;  /* 0x000000492900780c */ /* 0x000fe40004fa1670 */
[----:B------:R-:W-:-:S05]  /*ac40*/  F2FP.F16.E5M2.UNPACK_B R0, R0 ;  /* 0x00000000ff00723e */ /* 0x000fca00020004ff */
[----:B------:R-:W-:-:S05]  /*ac50*/  HADD2.F32 R0, -RZ, R0.H0_H0 ;  /* 0x20000000ff007230 */ /* 0x000fca0000004100 */
[----:B------:R-:W-:-:S04]  /*ac60*/  FMUL R0, R0, UR21 ;  /* 0x0000001500007c20 */ /* 0x000fc80008400000 */
[----:B---3--:R-:W-:-:S05]  /*ac70*/  FFMA R0, R2, UR20, R0 ;  /* 0x0000001402007c23 */ /* 0x008fca0008000000 */
[----:B0-----:R-:W-:Y:S02]  /*ac80*/  F2FP.SATFINITE.E5M2.F32.PACK_AB_MERGE_C R3, RZ, R0, RZ ;  /* 0x00000000ff03723e */ /* 0x001fe400048060ff */
[----:B------:R-:W-:-:S03]  /*ac90*/  PRMT R0, RZ, 0x7610, R0 ;  /* 0x00007610ff007816 */ /* 0x000fc60000000000 */
[----:B------:R0:W-:Y:S01]  /*aca0*/  @!P3 STG.E.U8 desc[UR16][R28.64+0x41], R3 ;  /* 0x000041031c00b986 */ /* 0x0001e2000c101110 */
[----:B------:R-:W-:Y:S05]  /*acb0*/  @P5 BRA `(.L_x_241) ;  /* 0x0000000000045947 */ /* 0x000fea0003800000 */
[----:B------:R3:W5:Y:S02]  /*acc0*/  LDG.E.U8 R0, desc[UR16][R24.64+0x48] ;  /* 0x0000481018007981 */ /* 0x000764000c1e1100 */
.L_x_241:
[----:B------:R-:W-:Y:S05]  /*acd0*/  BSYNC B1 ;  /* 0x0000000000017941 */ /* 0x000fea0003800000 */
.L_x_240:
[----:B------:R-:W2:Y:S01]  /*ace0*/  LDL.LU R2, [R1+0x8] ;  /* 0x0000080001027983 */ /* 0x000ea20000300800 */
        /* <DEDUP_REMOVED lines=12> */
.L_x_243:
[----:B------:R-:W-:Y:S05]  /*adb0*/  BSYNC B1 ;  /* 0x0000000000017941 */ /* 0x000fea0003800000 */
.L_x_242:
        /* <DEDUP_REMOVED lines=13> */
.L_x_245:
[----:B------:R-:W-:Y:S05]  /*ae90*/  BSYNC B1 ;  /* 0x0000000000017941 */ /* 0x000fea0003800000 */
.L_x_244:
        /* <DEDUP_REMOVED lines=13> */
.L_x_247:
[----:B------:R-:W-:Y:S05]  /*af70*/  BSYNC B1 ;  /* 0x0000000000017941 */ /* 0x000fea0003800000 */
.L_x_246:
        /* <DEDUP_REMOVED lines=13> */
.L_x_249:
[----:B------:R-:W-:Y:S05]  /*b050*/  BSYNC B1 ;  /* 0x0000000000017941 */ /* 0x000fea0003800000 */
.L_x_248:
        /* <DEDUP_REMOVED lines=13> */
.L_x_251:
[----:B------:R-:W-:Y:S05]  /*b130*/  BSYNC B1 ;  /* 0x0000000000017941 */ /* 0x000fea0003800000 */
.L_x_250:
        /* <DEDUP_REMOVED lines=13> */
.L_x_253:
[----:B------:R-:W-:Y:S05]  /*b210*/  BSYNC B1 ;  /* 0x0000000000017941 */ /* 0x000fea0003800000 */
.L_x_252:
        /* <DEDUP_REMOVED lines=13> */
.L_x_255:
[----:B------:R-:W-:Y:S05]  /*b2f0*/  BSYNC B1 ;  /* 0x0000000000017941 */ /* 0x000fea0003800000 */
.L_x_254:
        /* <DEDUP_REMOVED lines=13> */
.L_x_257:
[----:B------:R-:W-:Y:S05]  /*b3d0*/  BSYNC B1 ;  /* 0x0000000000017941 */ /* 0x000fea0003800000 */
.L_x_256:
        /* <DEDUP_REMOVED lines=13> */
.L_x_259:
[----:B------:R-:W-:Y:S05]  /*b4b0*/  BSYNC B1 ;  /* 0x0000000000017941 */ /* 0x000fea0003800000 */
.L_x_258:
        /* <DEDUP_REMOVED lines=13> */
.L_x_261:
[----:B------:R-:W-:Y:S05]  /*b590*/  BSYNC B1 ;  /* 0x0000000000017941 */ /* 0x000fea0003800000 */
.L_x_260:
        /* <DEDUP_REMOVED lines=13> */
.L_x_263:
[----:B------:R-:W-:Y:S05]  /*b670*/  BSYNC B1 ;  /* 0x0000000000017941 */ /* 0x000fea0003800000 */
.L_x_262:
        /* <DEDUP_REMOVED lines=13> */
.L_x_265:
[----:B------:R-:W-:Y:S05]  /*b750*/  BSYNC B1 ;  /* 0x0000000000017941 */ /* 0x000fea0003800000 */
.L_x_264:
        /* <DEDUP_REMOVED lines=13> */
.L_x_267:
[----:B------:R-:W-:Y:S05]  /*b830*/  BSYNC B1 ;  /* 0x0000000000017941 */ /* 0x000fea0003800000 */
.L_x_266:
        /* <DEDUP_REMOVED lines=13> */
.L_x_269:
[----:B------:R-:W-:Y:S05]  /*b910*/  BSYNC B1 ;  /* 0x0000000000017941 */ /* 0x000fea0003800000 */
.L_x_268:
        /* <DEDUP_REMOVED lines=13> */
.L_x_271:
[----:B------:R-:W-:Y:S05]  /*b9f0*/  BSYNC B1 ;  /* 0x0000000000017941 */ /* 0x000fea0003800000 */
.L_x_270:
        /* <DEDUP_REMOVED lines=13> */
.L_x_273:
[----:B------:R-:W-:Y:S05]  /*bad0*/  BSYNC B1 ;  /* 0x0000000000017941 */ /* 0x000fea0003800000 */
.L_x_272:
        /* <DEDUP_REMOVED lines=13> */
.L_x_275:
[----:B------:R-:W-:Y:S05]  /*bbb0*/  BSYNC B1 ;  /* 0x0000000000017941 */ /* 0x000fea0003800000 */
.L_x_274:
        /* <DEDUP_REMOVED lines=13> */
.L_x_277:
[----:B------:R-:W-:Y:S05]  /*bc90*/  BSYNC B1 ;  /* 0x0000000000017941 */ /* 0x000fea0003800000 */
.L_x_276:
        /* <DEDUP_REMOVED lines=13> */
.L_x_279:
[----:B------:R-:W-:Y:S05]  /*bd70*/  BSYNC B1 ;  /* 0x0000000000017941 */ /* 0x000fea0003800000 */
.L_x_278:
        /* <DEDUP_REMOVED lines=13> */
.L_x_281:
[----:B------:R-:W-:Y:S05]  /*be50*/  BSYNC B1 ;  /* 0x0000000000017941 */ /* 0x000fea0003800000 */
.L_x_280:
        /* <DEDUP_REMOVED lines=13> */
.L_x_283:
[----:B------:R-:W-:Y:S05]  /*bf30*/  BSYNC B1 ;  /* 0x0000000000017941 */ /* 0x000fea0003800000 */
.L_x_282:
        /* <DEDUP_REMOVED lines=13> */
.L_x_285:
[----:B------:R-:W-:Y:S05]  /*c010*/  BSYNC B1 ;  /* 0x0000000000017941 */ /* 0x000fea0003800000 */
.L_x_284:
        /* <DEDUP_REMOVED lines=13> */
.L_x_287:
[----:B------:R-:W-:Y:S05]  /*c0f0*/  BSYNC B1 ;  /* 0x0000000000017941 */ /* 0x000fea0003800000 */
.L_x_286:
        /* <DEDUP_REMOVED lines=13> */
.L_x_289:
[----:B------:R-:W-:Y:S05]  /*c1d0*/  BSYNC B1 ;  /* 0x0000000000017941 */ /* 0x000fea0003800000 */
.L_x_288:
        /* <DEDUP_REMOVED lines=13> */
.L_x_291:
[----:B------:R-:W-:Y:S05]  /*c2b0*/  BSYNC B1 ;  /* 0x0000000000017941 */ /* 0x000fea0003800000 */
.L_x_290:
        /* <DEDUP_REMOVED lines=13> */
.L_x_293:
[----:B------:R-:W-:Y:S05]  /*c390*/  BSYNC B1 ;  /* 0x0000000000017941 */ /* 0x000fea0003800000 */
.L_x_292:
        /* <DEDUP_REMOVED lines=13> */
.L_x_295:
[----:B------:R-:W-:Y:S05]  /*c470*/  BSYNC B1 ;  /* 0x0000000000017941 */ /* 0x000fea0003800000 */
.L_x_294:
[----:B------:R-:W-:Y:S05]  /*c480*/  @P2 BRA `(.L_x_296) ;  /* 0x0000002000ac2947 */ /* 0x000fea0003800000 */
[----:B------:R-:W2:Y:S01]  /*c490*/  LDL.LU R2, [R1+0x74] ;  /* 0x0000740001027983 */ /* 0x000ea20000300800 */
[----:B-----5:R-:W-:-:S04]  /*c4a0*/  LOP3.LUT R0, R0, 0xff, RZ, 0xc0, !PT ;  /* 0x000000ff00007812 */ /* 0x020fc800078ec0ff */
[----:B------:R-:W-:-:S05]  /*c4b0*/  F2FP.F16.E5M2.UNPACK_B R0, R0 ;  /* 0x00000000ff00723e */ /* 0x000fca00020004ff */
[----:B------:R-:W-:-:S05]  /*c4c0*/  HADD2.F32 R0, -RZ, R0.H0_H0 ;  /* 0x20000000ff007230 */ /* 0x000fca0000004100 */
[----:B------:R-:W-:-:S04]  /*c4d0*/  FMUL R0, R0, UR21 ;  /* 0x0000001500007c20 */ /* 0x000fc80008400000 */
[----:B--2---:R-:W-:-:S05]  /*c4e0*/  FFMA R0, R2, UR20, R0 ;  /* 0x0000001402007c23 */ /* 0x004fca0008000000 */
[----:B0-----:R-:W-:-:S05]  /*c4f0*/  F2FP.SATFINITE.E5M2.F32.PACK_AB_MERGE_C R3, RZ, R0, RZ ;  /* 0x00000000ff03723e */ /* 0x001fca00048060ff */
[----:B------:R0:W-:Y:S01]  /*c500*/  STG.E.U8 desc[UR16][R28.64+0x79], R3 ;  /* 0x000079031c007986 */ /* 0x0001e2000c101110 */
[----:B------:R-:W-:Y:S05]  /*c510*/  BRA `(.L_x_296) ;  /* 0x0000002000887947 */ /* 0x000fea0003800000 */
.L_x_39:
[C---:B------:R-:W-:Y:S01]  /*c520*/  ISETP.GE.AND P5, PT, R42.reuse, 0x1, PT ;  /* 0x000000012a00780c */ /* 0x040fe20003fa6270 */
[----:B------:R-:W-:Y:S01]  /*c530*/  FMUL R225, R225, UR20 ;  /* 0x00000014e1e17c20 */ /* 0x000fe20008400000 */
[----:B------:R-:W2:Y:S01]  /*c540*/  LDL.LU R227, [R1+0x14] ;  /* 0x0000140001e37983 */ /* 0x000ea20000300800 */
[----:B------:R-:W-:Y:S02]  /*c550*/  ISETP.GE.AND P2, PT, R42, 0x9, PT ;  /* 0x000000092a00780c */ /* 0x000fe40003f46270 */
[C---:B------:R-:W-:Y:S02]  /*c560*/  ISETP.LT.OR P1, PT, R41.reuse, 0x2, !P5 ;  /* 0x000000022900780c */ /* 0x040fe40006f21670 */
[----:B------:R-:W-:Y:S02]  /*c570*/  F2FP.SATFINITE.E5M2.F32.PACK_AB_MERGE_C R225, RZ, R225, RZ ;  /* 0x000000e1ffe1723e */ /* 0x000fe400048060ff */
[C---:B------:R-:W-:Y:S01]  /*c580*/  ISETP.LT.OR P3, PT, R41.reuse, 0x1, !P5 ;  /* 0x000000012900780c */ /* 0x040fe20006f61670 */
[----:B------:R-:W-:Y:S01]  /*c590*/  FMUL R226, R226, UR20 ;  /* 0x00000014e2e27c20 */ /* 0x000fe20008400000 */
[----:B------:R-:W-:Y:S01]  /*c5a0*/  ISETP.LT.OR P6, PT, R41, 0x1, !P2 ;  /* 0x000000012900780c */ /* 0x000fe200057c1670 */
[----:B------:R-:W-:Y:S01]  /*c5b0*/  FMUL R223, R223, UR20 ;  /* 0x00000014dfdf7c20 */ /* 0x000fe20008400000 */
[----:B------:R-:W-:-:S05]  /*c5c0*/  FMUL R224, R224, UR20 ;  /* 0x00000014e0e07c20 */ /* 0x000fca0008400000 */
[----:B------:R-:W-:Y:S01]  /*c5d0*/  @!P1 STG.E.U8 desc[UR16][R24.64+0x1], R225 ;  /* 0x000001e118009986 */ /* 0x000fe2000c101110 */
[C---:B------:R-:W-:Y:S02]  /*c5e0*/  ISETP.LT.OR P1, PT, R41.reuse, 0x2, !P2 ;  /* 0x000000022900780c */ /* 0x040fe40005721670 */
[----:B------:R-:W-:Y:S02]  /*c5f0*/  F2FP.SATFINITE.E5M2.F32.PACK_AB_MERGE_C R33, RZ, R226, RZ ;  /* 0x000000e2ff21723e */ /* 0x000fe400048060ff */
[----:B------:R-:W-:Y:S02]  /*c600*/  F2FP.SATFINITE.E5M2.F32.PACK_AB_MERGE_C R223, RZ, R223, RZ ;  /* 0x000000dfffdf723e */ /* 0x000fe400048060ff */
[----:B------:R-:W-:Y:S01]  /*c610*/  F2FP.SATFINITE.E5M2.F32.PACK_AB_MERGE_C R35, RZ, R224, RZ ;  /* 0x000000e0ff23723e */ /* 0x000fe200048060ff */
[----:B------:R0:W-:Y:S01]  /*c620*/  @!P3 STG.E.U8 desc[UR16][R24.64], R33 ;  /* 0x000000211800b986 */ /* 0x0001e2000c101110 */
[----:B------:R-:W-:Y:S01]  /*c630*/  ISETP.LT.OR P3, PT, R41, 0x9, !P5 ;  /* 0x000000092900780c */ /* 0x000fe20006f61670 */
[----:B------:R-:W-:-:S02]  /*c640*/  FMUL R222, R222, UR20 ;  /* 0x00000014dede7c20 */ /* 0x000fc40008400000 */
[----:B------:R1:W-:Y:S01]  /*c650*/  @!P6 STG.E.U8 desc[UR16][R26.64], R35 ;  /* 0x000000231a00e986 */ /* 0x0003e2000c101110 */
[----:B------:R-:W-:-:S03]  /*c660*/  ISETP.LT.OR P6, PT, R41, 0x9, !P2 ;  /* 0x000000092900780c */ /* 0x000fc600057c1670 */
[----:B------:R-:W-:Y:S01]  /*c670*/  @!P1 STG.E.U8 desc[UR16][R26.64+0x1], R223 ;  /* 0x000001df1a009986 */ /* 0x000fe2000c101110 */
[----:B------:R-:W-:Y:S01]  /*c680*/  ISETP.LT.OR P1, PT, R41, 0xa, !P5 ;  /* 0x0000000a2900780c */ /* 0x000fe20006f21670 */
[----:B------:R-:W-:Y:S01]  /*c690*/  FMUL R221, R221, UR20 ;  /* 0x00000014dddd7c20 */ /* 0x000fe20008400000 */
[----:B------:R-:W-:Y:S01]  /*c6a0*/  FMUL R220, R220, UR20 ;  /* 0x00000014dcdc7c20 */ /* 0x000fe20008400000 */
[----:B------:R-:W-:Y:S01]  /*c6b0*/  F2FP.SATFINITE.E5M2.F32.PACK_AB_MERGE_C R37, RZ, R222, RZ ;  /* 0x000000deff25723e */ /* 0x000fe200048060ff */
[----:B------:R-:W-:Y:S01]  /*c6c0*/  FMUL R219, R219, UR20 ;  /* 0x00000014dbdb7c20 */ /* 0x000fe20008400000 */
[----:B------:R-:W-:Y:S01]  /*c6d0*/  FMUL R218, R218, UR20 ;  /* 0x00000014dada7c20 */ /* 0x000fe20008400000 */
[----:B------:R-:W-:Y:S01]  /*c6e0*/  F2FP.SATFINITE.E5M2.F32.PACK_AB_MERGE_C R221, RZ, R221, RZ ;  /* 0x000000ddffdd723e */ /* 0x000fe200048060ff */
[----:B------:R-:W-:Y:S01]  /*c6f0*/  FMUL R217, R217, UR20 ;  /* 0x00000014d9d97c20 */ /* 0x000fe20008400000 */
[----:B0-----:R-:W-:Y:S01]  /*c700*/  F2FP.SATFINITE.E5M2.F32.PACK_AB_MERGE_C R33, RZ, R220, RZ ;  /* 0x000000dcff21723e */ /* 0x001fe200048060ff */
[----:B------:R-:W-:Y:S01]  /*c710*/  @!P3 STG.E.U8 desc[UR16][R24.64+0x8], R37 ;  /* 0x000008251800b986 */ /* 0x000fe2000c101110 */
[----:B------:R-:W-:-:S03]  /*c720*/  ISETP.LT.OR P3, PT, R41, 0xa, !P2 ;  /* 0x0000000a2900780c */ /* 0x000fc60005761670 */
[----:B------:R-:W-:Y:S01]  /*c730*/  @!P1 STG.E.U8 desc[UR16][R24.64+0x9], R221 ;  /* 0x000009dd18009986 */ /* 0x000fe2000c101110 */
[----:B------:R-:W-:-:S03]  /*c740*/  ISETP.LT.OR P1, PT, R41, 0x11, !P5 ;  /* 0x000000112900780c */ /* 0x000fc60006f21670 */
[----:B------:R0:W-:Y:S01]  /*c750*/  @!P6 STG.E.U8 desc[UR16][R26.64+0x8], R33 ;  /* 0x000008211a00e986 */ /* 0x0001e2000c101110 */
[----:B------:R-:W-:Y:S02]  /*c760*/  ISETP.LT.OR P6, PT, R41, 0x12, !P5 ;  /* 0x000000122900780c */ /* 0x000fe40006fc1670 */
[----:B------:R-:W-:Y:S01]  /*c770*/  F2FP.SATFINITE.E5M2.F32.PACK_AB_MERGE_C R219, RZ, R219, RZ ;  /* 0x000000dbffdb723e */ /* 0x000fe200048060ff */
[----:B------:R-:W-:Y:S01]  /*c780*/  FMUL R215, R215, UR20 ;  /* 0x00000014d7d77c20 */ /* 0x000fe20008400000 */
[----:B-1----:R-:W-:Y:S01]  /*c790*/  F2FP.SATFINITE.E5M2.F32.PACK_AB_MERGE_C R35, RZ, R218, RZ ;  /* 0x000000daff23723e */ /* 0x002fe200048060ff */
[----:B------:R-:W-:Y:S01]  /*c7a0*/  FMUL R216, R216, UR20 ;  /* 0x00000014d8d87c20 */ /* 0x000fe20008400000 */
[----:B------:R-:W-:Y:S01]  /*c7b0*/  F2FP.SATFINITE.E5M2.F32.PACK_AB_MERGE_C R217, RZ, R217, RZ ;  /* 0x000000d9ffd9723e */ /* 0x000fe200048060ff */
[----:B------:R-:W-:Y:S01]  /*c7c0*/  @!P3 STG.E.U8 desc[UR16][R26.64+0x9], R219 ;  /* 0x000009db1a00b986 */ /* 0x000fe2000c101110 */
[----:B------:R-:W-:-:S03]  /*c7d0*/  ISETP.LT.OR P3, PT, R41, 0x12, !P2 ;  /* 0x000000122900780c */ /* 0x000fc60005761670 */
[----:B------:R1:W-:Y:S01]  /*c7e0*/  @!P1 STG.E.U8 desc[UR16][R24.64+0x10], R35 ;  /* 0x0000102318009986 */ /* 0x0003e2000c101110 */
[----:B------:R-:W-:-:S03]  /*c7f0*/  ISETP.LT.OR P1, PT, R41, 0x11, !P2 ;  /* 0x000000112900780c */ /* 0x000fc60005721670 */
[----:B------:R-:W-:Y:S01]  /*c800*/  @!P6 STG.E.U8 desc[UR16][R24.64+0x11], R217 ;  /* 0x000011d91800e986 */ /* 0x000fe2000c101110 */
[----:B------:R-:W-:Y:S01]  /*c810*/  ISETP.LT.OR P6, PT, R41, 0x19, !P5 ;  /* 0x000000192900780c */ /* 0x000fe20006fc1670 */
[----:B------:R-:W-:Y:S01]  /*c820*/  FMUL R214, R214, UR20 ;  /* 0x00000014d6d67c20 */ /* 0x000fe20008400000 */
[----:B------:R-:W-:Y:S01]  /*c830*/  F2FP.SATFINITE.E5M2.F32.PACK_AB_MERGE_C R215, RZ, R215, RZ ;  /* 0x000000d7ffd7723e */ /* 0x000fe200048060ff */
[----:B------:R-:W-:Y:S01]  /*c840*/  FMUL R213, R213, UR20 ;  /* 0x00000014d5d57c20 */ /* 0x000fe20008400000 */
[----:B0-----:R-:W-:Y:S01]  /*c850*/  F2FP.SATFINITE.E5M2.F32.PACK_AB_MERGE_C R33, RZ, R216, RZ ;  /* 0x000000d8ff21723e */ /* 0x001fe200048060ff */
[----:B------:R-:W-:Y:S01]  /*c860*/  FMUL R212, R212, UR20 ;  /* 0x00000014d4d47c20 */ /* 0x000fe20008400000 */
[----:B------:R-:W-:Y:S01]  /*c870*/  F2FP.SATFINITE.E5M2.F32.PACK_AB_MERGE_C R37, RZ, R214, RZ ;  /* 0x000000d6ff25723e */ /* 0x000fe200048060ff */
[----:B------:R-:W-:Y:S01]  /*c880*/  @!P3 STG.E.U8 desc[UR16][R26.64+0x11], R215 ;  /* 0x000011d71a00b986 */ /* 0x000fe2000c101110 */
[----:B------:R-:W-:-:S03]  /*c890*/  ISETP.LT.OR P3, PT, R41, 0x1a, !P5 ;  /* 0x0000001a2900780c */ /* 0x000fc60006f61670 */
[----:B------:R0:W-:Y:S01]  /*c8a0*/  @!P1 STG.E.U8 desc[UR16][R26.64+0x10], R33 ;  /* 0x000010211a009986 */ /* 0x0001e2000c101110 */
[----:B------:R-:W-:-:S03]  /*c8b0*/  ISETP.LT.OR P1, PT, R41, 0x19, !P2 ;  /* 0x000000192900780c */ /* 0x000fc60005721670 */
[----:B------:R4:W-:Y:S01]  /*c8c0*/  @!P6 STG.E.U8 desc[UR16][R24.64+0x18], R37 ;  /* 0x000018251800e986 */ /* 0x0009e2000c101110 */
[----:B------:R-:W-:Y:S01]  /*c8d0*/  ISETP.LT.OR P6, PT, R41, 0x1a, !P2 ;  /* 0x0000001a2900780c */ /* 0x000fe200057c1670 */
[----:B------:R-:W-:Y:S01]  /*c8e0*/  FMUL R211, R211, UR20 ;  /* 0x00000014d3d37c20 */ /* 0x000fe20008400000 */
        /* <DEDUP_REMOVED lines=16> */
[----:B----4-:R-:W-:Y:S01]  /*c9f0*/  F2FP.SATFINITE.E5M2.F32.PACK_AB_MERGE_C R37, RZ, R208, RZ ;  /* 0x000000d0ff25723e */ /* 0x010fe200048060ff */
        /* <DEDUP_REMOVED lines=42> */
[----:B------:R-:W-:Y:S02]  /*cca0*/  FMUL R196, R196, UR20 ;  /* 0x00000014c4c47c20 */ /* 0x000fe40008400000 */
[----:B------:R-:W3:Y:S01]  /*ccb0*/  LDL.LU R225, [R1+0x10] ;  /* 0x0000100001e17983 */ /* 0x000ee20000300800 */
[----:B------:R-:W-:-:S03]  /*ccc0*/  F2FP.SATFINITE.E5M2.F32.PACK_AB_MERGE_C R197, RZ, R197, RZ ;  /* 0x000000c5ffc5723e */ /* 0x000fc600048060ff */
[----:B------:R-:W2:Y:S01]  /*ccd0*/  LDL.LU R226, [R1+0xc] ;  /* 0x00000c0001e27983 */ /* 0x000ea20000300800 */
[----:B0-----:R-:W-:-:S03]  /*cce0*/  F2FP.SATFINITE.E5M2.F32.PACK_AB_MERGE_C R33, RZ, R198, RZ ;  /* 0x000000c6ff21723e */ /* 0x001fc600048060ff */
[----:B------:R-:W3:Y:S01]  /*ccf0*/  LDL.LU R224, [R1+0x8] ;  /* 0x0000080001e07983 */ /* 0x000ee20000300800 */
[----:B----4-:R-:W-:-:S03]  /*cd00*/  F2FP.SATFINITE.E5M2.F32.PACK_AB_MERGE_C R37, RZ, R196, RZ ;  /* 0x000000c4ff25723e */ /* 0x010fc600048060ff */
[----:B------:R-:W4:Y:S04]  /*cd10*/  LDL.LU R223, [R1] ;  /* 0x0000000001df7983 */ /* 0x000f280000300800 */
[----:B------:R-:W2:Y:S04]  /*cd20*/  LDL.LU R222, [R1+0x18] ;  /* 0x0000180001de7983 */ /* 0x000ea80000300800 */
[----:B------:R-:W2:Y:S01]  /*cd30*/  LDL.LU R220, [R1+0x4] ;  /* 0x0000040001dc7983 */ /* 0x000ea20000300800 */
[----:B------:R-:W-:Y:S01]  /*cd40*/  FMUL R195, R195, UR20 ;  /* 0x00000014c3c37c20 */ /* 0x000fe20008400000 */
[----:B------:R-:W-:Y:S01]  /*cd50*/  FMUL R194, R194, UR20 ;  /* 0x00000014c2c27c20 */ /* 0x000fe20008400000 */
[----:B------:R-:W-:Y:S01]  /*cd60*/  FMUL R193, R193, UR20 ;  /* 0x00000014c1c17c20 */ /* 0x000fe20008400000 */
[----:B------:R-:W-:Y:S01]  /*cd70*/  @!P3 STG.E.U8 desc[UR16][R24.64+0x39], R197 ;  /* 0x000039c51800b986 */ /* 0x000fe2000c101110 */
[----:B------:R-:W-:Y:S01]  /*cd80*/  ISETP.LT.OR P3, PT, R41, 0x3a, !P2 ;  /* 0x0000003a2900780c */ /* 0x000fe20005761670 */
[----:B------:R-:W-:Y:S01]  /*cd90*/  FMUL R191, R191, UR20 ;  /* 0x00000014bfbf7c20 */ /* 0x000fe20008400000 */
[----:B------:R-:W-:Y:S01]  /*cda0*/  F2FP.SATFINITE.E5M2.F32.PACK_AB_MERGE_C R195, RZ, R195, RZ ;  /* 0x000000c3ffc3723e */ /* 0x000fe200048060ff */
[----:B------:R0:W-:Y:S01]  /*cdb0*/  @!P1 STG.E.U8 desc[UR16][R24.64+0x38], R33 ;  /* 0x0000382118009986 */ /* 0x0001e2000c101110 */
[C---:B------:R-:W-:Y:S01]  /*cdc0*/  ISETP.LT.OR P1, PT, R41.reuse, 0x41, !P5 ;  /* 0x000000412900780c */ /* 0x040fe20006f21670 */
[----:B------:R-:W-:Y:S01]  /*cdd0*/  FMUL R192, R192, UR20 ;  /* 0x00000014c0c07c20 */ /* 0x000fe20008400000 */
[----:B-1----:R-:W-:Y:S01]  /*cde0*/  F2FP.SATFINITE.E5M2.F32.PACK_AB_MERGE_C R35, RZ, R194, RZ ;  /* 0x000000c2ff23723e */ /* 0x002fe200048060ff */
[----:B------:R1:W-:Y:S01]  /*cdf0*/  @!P6 STG.E.U8 desc[UR16][R26.64+0x38], R37 ;  /* 0x000038251a00e986 */ /* 0x0003e2000c101110 */
[----:B------:R-:W-:Y:S01]  /*ce00*/  ISETP.LT.OR P6, PT, R41, 0x42, !P5 ;  /* 0x000000422900780c */ /* 0x000fe20006fc1670 */
[----:B------:R-:W-:Y:S01]  /*ce10*/  FMUL R190, R190, UR20 ;  /* 0x00000014bebe7c20 */ /* 0x000fe20008400000 */
[----:B------:R-:W-:Y:S01]  /*ce20*/  F2FP.SATFINITE.E5M2.F32.PACK_AB_MERGE_C R193, RZ, R193, RZ ;  /* 0x000000c1ffc1723e */ /* 0x000fe200048060ff */
[----:B------:R-:W-:Y:S01]  /*ce30*/  FMUL R189, R189, UR20 ;  /* 0x00000014bdbd7c20 */ /* 0x000fe20008400000 */
[----:B------:R-:W-:Y:S01]  /*ce40*/  F2FP.SATFINITE.E5M2.F32.PACK_AB_MERGE_C R191, RZ, R191, RZ ;  /* 0x000000bfffbf723e */ /* 0x000fe200048060ff */
[----:B------:R-:W-:Y:S01]  /*ce50*/  @!P3 STG.E.U8 desc[UR16][R26.64+0x39], R195 ;  /* 0x000039c31a00b986 */ /* 0x000fe2000c101110 */
[C---:B------:R-:W-:Y:S01]  /*ce60*/  ISETP.LT.OR P3, PT, R41.reuse, 0x42, !P2 ;  /* 0x000000422900780c */ /* 0x040fe20005761670 */
[----:B------:R-:W-:Y:S01]  /*ce70*/  FMUL R188, R188, UR20 ;  /* 0x00000014bcbc7c20 */ /* 0x000fe20008400000 */
[----:B0-----:R-:W-:Y:S01]  /*ce80*/  F2FP.SATFINITE.E5M2.F32.PACK_AB_MERGE_C R33, RZ, R192, RZ ;  /* 0x000000c0ff21723e */ /* 0x001fe200048060ff */
[----:B------:R0:W-:Y:S01]  /*ce90*/  @!P1 STG.E.U8 desc[UR16][R24.64+0x40], R35 ;  /* 0x0000402318009986 */ /* 0x0001e2000c101110 */
[----:B------:R-:W-:Y:S01]  /*cea0*/  ISETP.LT.OR P1, PT, R41, 0x41, !P2 ;  /* 0x000000412900780c */ /* 0x000fe20005721670 */
[----:B------:R-:W-:Y:S01]  /*ceb0*/  FMUL R187, R187, UR20 ;  /* 0x00000014bbbb7c20 */ /* 0x000fe20008400000 */
[----:B-1----:R-:W-:Y:S01]  /*cec0*/  F2FP.SATFINITE.E5M2.F32.PACK_AB_MERGE_C R37, RZ, R190, RZ ;  /* 0x000000beff25723e */ /* 0x002fe200048060ff */
[----:B------:R-:W-:Y:S01]  /*ced0*/  @!P6 STG.E.U8 desc[UR16][R24.64+0x41], R193 ;  /* 0x000041c11800e986 */ /* 0x000fe2000c101110 */
        /* <DEDUP_REMOVED lines=12> */
[----:B------:R-:W-:Y:S01]  /*cfa0*/  F2FP.SATFINITE.E5M2.F32.PACK_AB_MERGE_C R185, RZ, R185, RZ ;  /* 0x000000b9ffb9723e */ /* 0x000fe200048060ff */
[----:B------:R1:W-:Y:S01]  /*cfb0*/  @!P6 STG.E.U8 desc[UR16][R24.64+0x48], R37 ;  /* 0x000048251800e986 */ /* 0x0003e2000c101110 */
[----:B------:R-:W-:Y:S01]  /*cfc0*/  ISETP.LT.OR P6, PT, R41, 0x4a, !P2 ;  /* 0x0000004a2900780c */ /* 0x000fe200057c1670 */
[----:B------:R-:W-:Y:S01]  /*cfd0*/  FMUL R182, R182, UR20 ;  /* 0x00000014b6b67c20 */ /* 0x000fe20008400000 */
[----:B------:R-:W-:Y:S01]  /*cfe0*/  FMUL R181, R181, UR20 ;  /* 0x00000014b5b57c20 */ /* 0x000fe20008400000 */
[----:B------:R-:W-:Y:S01]  /*cff0*/  F2FP.SATFINITE.E5M2.F32.PACK_AB_MERGE_C R183, RZ, R183, RZ ;  /* 0x000000b7ffb7723e */ /* 0x000fe200048060ff */
[----:B------:R-:W-:Y:S01]  /*d000*/  FMUL R180, R180, UR20 ;  /* 0x00000014b4b47c20 */ /* 0x000fe20008400000 */
[----:B------:R-:W-:Y:S01]  /*d010*/  @!P3 STG.E.U8 desc[UR16][R24.64+0x49], R189 ;  /* 0x000049bd1800b986 */ /* 0x000fe2000c101110 */
[----:B------:R-:W-:Y:S01]  /*d020*/  ISETP.LT.OR P3, PT, R41, 0x52, !P5 ;  /* 0x000000522900780c */ /* 0x000fe20006f61670 */
[----:B------:R-:W-:Y:S01]  /*d030*/  FMUL R179, R179, UR20 ;  /* 0x00000014b3b37c20 */ /* 0x000fe20008400000 */
[----:B0-----:R-:W-:Y:S01]  /*d040*/  F2FP.SATFINITE.E5M2.F32.PACK_AB_MERGE_C R33, RZ, R186, RZ ;  /* 0x000000baff21723e */ /* 0x001fe200048060ff */
[----:B------:R0:W-:Y:S01]  /*d050*/  @!P1 STG.E.U8 desc[UR16][R26.64+0x48], R35 ;  /* 0x000048231a009986 */ /* 0x0001e2000c101110 */
[C---:B------:R-:W-:Y:S01]  /*d060*/  ISETP.LT.OR P1, PT, R41.reuse, 0x51, !P5 ;  /* 0x000000512900780c */ /* 0x040fe20006f21670 */
        /* <DEDUP_REMOVED lines=13> */
[C---:B------:R-:W-:Y:S01]  /*d140*/  ISETP.LT.OR P1, PT, R41.reuse, 0x59, !P5 ;  /* 0x000000592900780c */ /* 0x040fe20006f21670 */
[----:B------:R-:W-:Y:S01]  /*d150*/  FMUL R174, R174, UR20 ;  /* 0x00000014aeae7c20 */ /* 0x000fe20008400000 */
[----:B------:R-:W-:Y:S01]  /*d160*/  F2FP.SATFINITE.E5M2.F32.PACK_AB_MERGE_C R177, RZ, R177, RZ ;  /* 0x000000b1ffb1723e */ /* 0x000fe200048060ff */
[----:B------:R1:W-:Y:S01]  /*d170*/  @!P6 STG.E.U8 desc[UR16][R26.64+0x50], R37 ;  /* 0x000050251a00e986 */ /* 0x0003e2000c101110 */
[----:B------:R-:W-:Y:S01]  /*d180*/  ISETP.LT.OR P6, PT, R41, 0x5a, !P5 ;  /* 0x0000005a2900780c */ /* 0x000fe20006fc1670 */
[----:B------:R-:W-:Y:S01]  /*d190*/  FMUL R173, R173, UR20 ;  /* 0x00000014adad7c20 */ /* 0x000fe20008400000 */
[----:B------:R-:W-:Y:S01]  /*d1a0*/  F2FP.SATFINITE.E5M2.F32.PACK_AB_MERGE_C R175, RZ, R175, RZ ;  /* 0x000000afffaf723e */ /* 0x000fe200048060ff */
[----:B------:R-:W-:Y:S01]  /*d1b0*/  FMUL R172, R172, UR20 ;  /* 0x00000014acac7c20 */ /* 0x000fe20008400000 */
[----:B------:R-:W-:Y:S01]  /*d1c0*/  FMUL R171, R171, UR20 ;  /* 0x00000014abab7c20 */ /* 0x000fe20008400000 */
        /* <DEDUP_REMOVED lines=42> */
[----:B------:R1:W-:Y:S01]  /*d470*/  @!P3 STG.E.U8 desc[UR16][R24.64+0x68], R33 ;  /* 0x000068211800b986 */ /* 0x0003e2000c101110 */
[----:B------:R-:W-:Y:S01]  /*d480*/  ISETP.LT.OR P3, PT, R41, 0x6a, !P2 ;  /* 0x0000006a2900780c */ /* 0x000fe20005761670 */
[----:B------:R-:W-:Y:S01]  /*d490*/  FMUL R158, R158, UR20 ;  /* 0x000000149e9e7c20 */ /* 0x000fe20008400000 */
[----:B0-----:R-:W-:Y:S01]  /*d4a0*/  F2FP.SATFINITE.E5M2.F32.PACK_AB_MERGE_C R35, RZ, R170, RZ ;  /* 0x000000aaff23723e */ /* 0x001fe200048060ff */
[----:B------:R-:W-:Y:S01]  /*d4b0*/  FMUL R157, R157, UR20 ;  /* 0x000000149d9d7c20 */ /* 0x000fe20008400000 */
[----:B------:R-:W-:Y:S01]  /*d4c0*/  F2FP.SATFINITE.E5M2.F32.PACK_AB_MERGE_C R159, RZ, R159, RZ ;  /* 0x0000009fff9f723e */ /* 0x000fe200048060ff */
[----:B------:R-:W-:Y:S01]  /*d4d0*/  FMUL R156, R156, UR20 ;  /* 0x000000149c9c7c20 */ /* 0x000fe20008400000 */
[----:B------:R-:W-:Y:S01]  /*d4e0*/  FMUL R155, R155, UR20 ;  /* 0x000000149b9b7c20 */ /* 0x000fe20008400000 */
[----:B------:R-:W-:Y:S01]  /*d4f0*/  @!P6 STG.E.U8 desc[UR16][R24.64+0x69], R173 ;  /* 0x000069ad1800e986 */ /* 0x000fe2000c101110 */
[----:B------:R-:W-:Y:S01]  /*d500*/  ISETP.LT.OR P6, PT, R41, 0x71, !P5 ;  /* 0x000000712900780c */ /* 0x000fe20006fc1670 */
[----:B------:R-:W-:Y:S01]  /*d510*/  FMUL R153, R153, UR20 ;  /* 0x0000001499997c20 */ /* 0x000fe20008400000 */
[----:B------:R-:W-:Y:S01]  /*d520*/  F2FP.SATFINITE.E5M2.F32.PACK_AB_MERGE_C R157, RZ, R157, RZ ;  /* 0x0000009dff9d723e */ /* 0x000fe200048060ff */
[----:B------:R-:W-:Y:S01]  /*d530*/  @!P1 STG.E.U8 desc[UR16][R26.64+0x68], R37 ;  /* 0x000068251a009986 */ /* 0x000fe2000c101110 */
        /* <DEDUP_REMOVED lines=12> */
[----:B------:R-:W-:Y:S01]  /*d600*/  FMUL R21, R21, UR20 ;  /* 0x0000001415157c20 */ /* 0x000fe20008400000 */
[----:B------:R-:W-:Y:S01]  /*d610*/  @!P1 STG.E.U8 desc[UR16][R24.64+0x71], R169 ;  /* 0x000071a918009986 */ /* 0x000fe2000c101110 */
[----:B------:R-:W-:Y:S01]  /*d620*/  ISETP.LT.OR P1, PT, R41, 0x79, !P5 ;  /* 0x000000792900780c */ /* 0x000fe20006f21670 */
[----:B------:R-:W-:Y:S01]  /*d630*/  FMUL R19, R19, UR20 ;  /* 0x0000001413137c20 */ /* 0x000fe20008400000 */
[C---:B------:R-:W-:Y:S01]  /*d640*/  ISETP.LT.OR P5, PT, R41.reuse, 0x7a, !P5 ;  /* 0x0000007a2900780c */ /* 0x040fe20006fa1670 */
[----:B------:R1:W-:Y:S01]  /*d650*/  @!P3 STG.E.U8 desc[UR16][R26.64+0x70], R33 ;  /* 0x000070211a00b986 */ /* 0x0003e2000c101110 */
[C---:B------:R-:W-:Y:S01]  /*d660*/  ISETP.LT.OR P3, PT, R41.reuse, 0x79, !P2 ;  /* 0x000000792900780c */ /* 0x040fe20005761670 */
[----:B------:R-:W-:Y:S01]  /*d670*/  FMUL R20, R20, UR20 ;  /* 0x0000001414147c20 */ /* 0x000fe20008400000 */
[----:B------:R-:W-:Y:S01]  /*d680*/  ISETP.LT.OR P2, PT, R41, 0x7a, !P2 ;  /* 0x0000007a2900780c */ /* 0x000fe20005741670 */
[----:B------:R-:W-:Y:S01]  /*d690*/  FMUL R18, R18, UR20 ;  /* 0x0000001412127c20 */ /* 0x000fe20008400000 */
[----:B0-----:R-:W-:Y:S01]  /*d6a0*/  F2FP.SATFINITE.E5M2.F32.PACK_AB_MERGE_C R35, RZ, R166, RZ ;  /* 0x000000a6ff23723e */ /* 0x001fe200048060ff */
[----:B------:R-:W-:Y:S01]  /*d6b0*/  @!P6 STG.E.U8 desc[UR16][R26.64+0x71], R167 ;  /* 0x000071a71a00e986 */ /* 0x000fe2000c101110 */
[----:B------:R-:W-:Y:S01]  /*d6c0*/  F2FP.SATFINITE.E5M2.F32.PACK_AB_MERGE_C R23, RZ, R23, RZ ;  /* 0x00000017ff17723e */ /* 0x000fe200048060ff */
[----:B------:R-:W-:Y:S01]  /*d6d0*/  FMUL R17, R17, UR20 ;  /* 0x0000001411117c20 */ /* 0x000fe20008400000 */
[----:B------:R-:W-:Y:S01]  /*d6e0*/  F2FP.SATFINITE.E5M2.F32.PACK_AB_MERGE_C R21, RZ, R21, RZ ;  /* 0x00000015ff15723e */ /* 0x000fe200048060ff */
[----:B------:R0:W-:Y:S01]  /*d6f0*/  @!P1 STG.E.U8 desc[UR16][R24.64+0x78], R35 ;  /* 0x0000782318009986 */ /* 0x0001e2000c101110 */
[----:B------:R-:W-:Y:S01]  /*d700*/  ISETP.GE.AND P1, PT, R42, 0x81, PT ;  /* 0x000000812a00780c */ /* 0x000fe20003f26270 */
[----:B------:R-:W-:Y:S01]  /*d710*/  FMUL R16, R16, UR20 ;  /* 0x0000001410107c20 */ /* 0x000fe20008400000 */
[----:B-1----:R-:W-:Y:S01]  /*d720*/  F2FP.SATFINITE.E5M2.F32.PACK_AB_MERGE_C R33, RZ, R164, RZ ;  /* 0x000000a4ff21723e */ /* 0x002fe200048060ff */
[----:B------:R1:W-:Y:S01]  /*d730*/  @!P5 STG.E.U8 desc[UR16][R24.64+0x79], R165 ;  /* 0x000079a51800d986 */ /* 0x0003e2000c101110 */
[----:B------:R-:W-:Y:S01]  /*d740*/  ISETP.LT.OR P5, PT, R41, 0x1, !P1 ;  /* 0x000000012900780c */ /* 0x000fe20004fa1670 */
[----:B------:R-:W-:Y:S01]  /*d750*/  FMUL R15, R15, UR20 ;  /* 0x000000140f0f7c20 */ /* 0x000fe20008400000 */
[----:B------:R-:W-:Y:S01]  /*d760*/  ISETP.LT.OR P6, PT, R41, 0x2, !P1 ;  /* 0x000000022900780c */ /* 0x000fe20004fc1670 */
[----:B------:R1:W-:Y:S01]  /*d770*/  @!P3 STG.E.U8 desc[UR16][R26.64+0x78], R33 ;  /* 0x000078211a00b986 */ /* 0x0003e2000c101110 */
[----:B------:R-:W-:Y:S01]  /*d780*/  ISETP.GE.AND P3, PT, R42, 0x89, PT ;  /* 0x000000892a00780c */ /* 0x000fe20003f66270 */
[----:B------:R-:W-:Y:S01]  /*d790*/  FMUL R13, R13, UR20 ;  /* 0x000000140d0d7c20 */ /* 0x000fe20008400000 */
[----:B------:R-:W-:Y:S01]  /*d7a0*/  F2FP.SATFINITE.E5M2.F32.PACK_AB_MERGE_C R19, RZ, R19, RZ ;  /* 0x00000013ff13723e */ /* 0x000fe200048060ff */
[----:B------:R1:W-:Y:S01]  /*d7b0*/  @!P2 STG.E.U8 desc[UR16][R26.64+0x79], R163 ;  /* 0x000079a31a00a986 */ /* 0x0003e2000c101110 */
[----:B0-----:R-:W-:Y:S01]  /*d7c0*/  F2FP.SATFINITE.E5M2.F32.PACK_AB_MERGE_C R35, RZ, R162, RZ ;  /* 0x000000a2ff23723e */ /* 0x001fe200048060ff */
[----:B------:R-:W-:Y:S01]  /*d7d0*/  FMUL R14, R14, UR20 ;  /* 0x000000140e0e7c20 */ /* 0x000fe20008400000 */
[C---:B------:R-:W-:Y:S01]  /*d7e0*/  ISETP.LT.OR P2, PT, R41.reuse, 0x1, !P3 ;  /* 0x000000012900780c */ /* 0x040fe20005f41670 */
[----:B------:R-:W-:Y:S01]  /*d7f0*/  FMUL R12, R12, UR20 ;  /* 0x000000140c0c7c20 */ /* 0x000fe20008400000 */
[----:B-1----:R-:W-:Y:S01]  /*d800*/  F2FP.SATFINITE.E5M2.F32.PACK_AB_MERGE_C R25, RZ, R160, RZ ;  /* 0x000000a0ff19723e */ /* 0x002fe200048060ff */
[----:B------:R-:W-:Y:S01]  /*d810*/  @!P5 STG.E.U8 desc[UR16][R30.64], R35 ;  /* 0x000000231e00d986 */ /* 0x000fe2000c101110 */
[----:B------:R-:W-:Y:S01]  /*d820*/  ISETP.LT.OR P5, PT, R41, 0x2, !P3 ;  /* 0x000000022900780c */ /* 0x000fe20005fa1670 */
[----:B------:R-:W-:Y:S01]  /*d830*/  FMUL R11, R11, UR20 ;  /* 0x000000140b0b7c20 */ /* 0x000fe20008400000 */
[----:B------:R-:W-:Y:S01]  /*d840*/  F2FP.SATFINITE.E5M2.F32.PACK_AB_MERGE_C R33, RZ, R156, RZ ;  /* 0x0000009cff21723e */ /* 0x000fe200048060ff */
        /* <DEDUP_REMOVED lines=9> */
[----:B------:R-:W-:Y:S01]  /*d8e0*/  F2FP.SATFINITE.E5M2.F32.PACK_AB_MERGE_C R15, RZ, R15, RZ ;  /* 0x0000000fff0f723e */ /* 0x000fe200048060ff */
[----:B------:R-:W-:Y:S01]  /*d8f0*/  @!P5 STG.E.U8 desc[UR16][R28.64+0x1], R159 ;  /* 0x0000019f1c00d986 */ /* 0x000fe2000c101110 */
        /* <DEDUP_REMOVED lines=8> */
[----:B0-----:R-:W-:Y:S01]  /*d980*/  F2FP.SATFINITE.E5M2.F32.PACK_AB_MERGE_C R25, RZ, R154, RZ ;  /* 0x0000009aff19723e */ /* 0x001fe200048060ff */
[----:B------:R-:W-:Y:S01]  /*d990*/  FMUL R3, R3, UR20 ;  /* 0x0000001403037c20 */ /* 0x000fe20008400000 */
[----:B------:R-:W-:Y:S01]  /*d9a0*/  F2FP.SATFINITE.E5M2.F32.PACK_AB_MERGE_C R9, RZ, R9, RZ ;  /* 0x00000009ff09723e */ /* 0x000fe200048060ff */
[----:B------:R-:W-:Y:S01]  /*d9b0*/  FMUL R4, R4, UR20 ;  /* 0x0000001404047c20 */ /* 0x000fe20008400000 */
[----:B------:R-:W-:Y:S01]  /*d9c0*/  F2FP.SATFINITE.E5M2.F32.PACK_AB_MERGE_C R7, RZ, R7, RZ ;  /* 0x00000007ff07723e */ /* 0x000fe200048060ff */
[----:B------:R-:W-:Y:S01]  /*d9d0*/  @!P5 STG.E.U8 desc[UR16][R30.64+0x9], R157 ;  /* 0x0000099d1e00d986 */ /* 0x000fe2000c101110 */
[C---:B------:R-:W-:Y:S01]  /*d9e0*/  ISETP.LT.OR P5, PT, R41.reuse, 0x12, !P1 ;  /* 0x000000122900780c */ /* 0x040fe20004fa1670 */
[----:B-----5:R-:W-:Y:S01]  /*d9f0*/  FMUL R0, R0, UR20 ;  /* 0x0000001400007c20 */ /* 0x020fe20008400000 */
[----:B-1----:R-:W-:Y:S01]  /*da00*/  F2FP.SATFINITE.E5M2.F32.PACK_AB_MERGE_C R27, RZ, R152, RZ ;  /* 0x00000098ff1b723e */ /* 0x002fe200048060ff */
[----:B------:R0:W-:Y:S01]  /*da10*/  @!P2 STG.E.U8 desc[UR16][R28.64+0x8], R33 ;  /* 0x000008211c00a986 */ /* 0x0001e2000c101110 */
[C---:B------:R-:W-:Y:S01]  /*da20*/  ISETP.LT.OR P2, PT, R41.reuse, 0x11, !P1 ;  /* 0x000000112900780c */ /* 0x040fe20004f41670 */
[----:B------:R-:W-:Y:S01]  /*da30*/  FMUL R2, R2, UR20 ;  /* 0x0000001402027c20 */ /* 0x000fe20008400000 */
[----:B------:R-:W-:Y:S01]  /*da40*/  F2FP.SATFINITE.E5M2.F32.PACK_AB_MERGE_C R5, RZ, R5, RZ ;  /* 0x00000005ff05723e */ /* 0x000fe200048060ff */
[----:B------:R-:W-:Y:S01]  /*da50*/  @!P6 STG.E.U8 desc[UR16][R28.64+0x9], R155 ;  /* 0x0000099b1c00e986 */ /* 0x000fe2000c101110 */
[----:B------:R-:W-:-:S05]  /*da60*/  ISETP.LT.OR P6, PT, R41, 0x11, !P3 ;  /* 0x000000112900780c */ /* 0x000fca0005fc1670 */
[----:B------:R-:W-:Y:S01]  /*da70*/  @!P5 STG.E.U8 desc[UR16][R30.64+0x11], R153 ;  /* 0x000011991e00d986 */ /* 0x000fe2000c101110 */
[C---:B------:R-:W-:Y:S02]  /*da80*/  ISETP.LT.OR P5, PT, R41.reuse, 0x12, !P3 ;  /* 0x000000122900780c */ /* 0x040fe40005fa1670 */
[----:B0-----:R-:W-:Y:S01]  /*da90*/  F2FP.SATFINITE.E5M2.F32.PACK_AB_MERGE_C R33, RZ, R22, RZ ;  /* 0x00000016ff21723e */ /* 0x001fe200048060ff */
[----:B------:R0:W-:Y:S01]  /*daa0*/  @!P2 STG.E.U8 desc[UR16][R30.64+0x10], R25 ;  /* 0x000010191e00a986 */ /* 0x0001e2000c101110 */
[----:B------:R-:W-:-:S03]  /*dab0*/  ISETP.LT.OR P2, PT, R41, 0x19, !P1 ;  /* 0x000000192900780c */ /* 0x000fc60004f41670 */
[----:B------:R-:W-:Y:S01]  /*dac0*/  @!P6 STG.E.U8 desc[UR16][R28.64+0x10], R27 ;  /* 0x0000101b1c00e986 */ /* 0x000fe2000c101110 */
[----:B------:R-:W-:-:S05]  /*dad0*/  ISETP.LT.OR P6, PT, R41, 0x1a, !P1 ;  /* 0x0000001a2900780c */ /* 0x000fca0004fc1670 */
[----:B------:R1:W-:Y:S01]  /*dae0*/  @!P5 STG.E.U8 desc[UR16][R28.64+0x11], R23 ;  /* 0x000011171c00d986 */ /* 0x0003e2000c101110 */
[C---:B------:R-:W-:Y:S02]  /*daf0*/  ISETP.LT.OR P5, PT, R41.reuse, 0x1a, !P3 ;  /* 0x0000001a2900780c */ /* 0x040fe40005fa1670 */
[----:B0-----:R-:W-:Y:S01]  /*db00*/  F2FP.SATFINITE.E5M2.F32.PACK_AB_MERGE_C R25, RZ, R20, RZ ;  /* 0x00000014ff19723e */ /* 0x001fe200048060ff */
[----:B------:R-:W-:Y:S01]  /*db10*/  @!P2 STG.E.U8 desc[UR16][R30.64+0x18], R33 ;  /* 0x000018211e00a986 */ /* 0x000fe2000c101110 */
[----:B------:R-:W-:-:S03]  /*db20*/  ISETP.LT.OR P2, PT, R41, 0x19, !P3 ;  /* 0x000000192900780c */ /* 0x000fc60005f41670 */
[----:B------:R0:W-:Y:S01]  /*db30*/  @!P6 STG.E.U8 desc[UR16][R30.64+0x19], R21 ;  /* 0x000019151e00e986 */ /* 0x0001e2000c101110 */
[----:B------:R-:W-:Y:S02]  /*db40*/  ISETP.LT.OR P6, PT, R41, 0x21, !P1 ;  /* 0x000000212900780c */ /* 0x000fe40004fc1670 */
[----:B-1----:R-:W-:-:S03]  /*db50*/  F2FP.SATFINITE.E5M2.F32.PACK_AB_MERGE_C R23, RZ, R18, RZ ;  /* 0x00000012ff17723e */ /* 0x002fc600048060ff */
[----:B------:R1:W-:Y:S01]  /*db60*/  @!P5 STG.E.U8 desc[UR16][R28.64+0x19], R19 ;  /* 0x000019131c00d986 */ /* 0x0003e2000c101110 */
[----:B------:R-:W-:-:S03]  /*db70*/  ISETP.LT.OR P5, PT, R41, 0x22, !P1 ;  /* 0x000000222900780c */ /* 0x000fc60004fa1670 */
[----:B------:R-:W-:Y:S01]  /*db80*/  @!P2 STG.E.U8 desc[UR16][R28.64+0x18], R25 ;  /* 0x000018191c00a986 */ /* 0x000fe2000c101110 */
[C---:B------:R-:W-:Y:S02]  /*db90*/  ISETP.LT.OR P2, PT, R41.reuse, 0x21, !P3 ;  /* 0x000000212900780c */ /* 0x040fe40005f41670 */
[----:B0-----:R-:W-:Y:S01]  /*dba0*/  F2FP.SATFINITE.E5M2.F32.PACK_AB_MERGE_C R21, RZ, R16, RZ ;  /* 0x00000010ff15723e */ /* 0x001fe200048060ff */
[----:B------:R-:W-:Y:S01]  /*dbb0*/  @!P6 STG.E.U8 desc[UR16][R30.64+0x20], R23 ;  /* 0x000020171e00e986 */ /* 0x000fe2000c101110 */
[----:B------:R-:W-:Y:S02]  /*dbc0*/  ISETP.LT.OR P6, PT, R41, 0x22, !P3 ;  /* 0x000000222900780c */ /* 0x000fe40005fc1670 */
[----:B-1----:R-:W-:-:S03]  /*dbd0*/  F2FP.SATFINITE.E5M2.F32.PACK_AB_MERGE_C R19, RZ, R14, RZ ;  /* 0x0000000eff13723e */ /* 0x002fc600048060ff */
[----:B------:R0:W-:Y:S01]  /*dbe0*/  @!P5 STG.E.U8 desc[UR16][R30.64+0x21], R17 ;  /* 0x000021111e00d986 */ /* 0x0001e2000c101110 */
[----:B------:R-:W-:-:S03]  /*dbf0*/  ISETP.LT.OR P5, PT, R41, 0x2a, !P1 ;  /* 0x0000002a2900780c */ /* 0x000fc60004fa1670 */
[----:B------:R-:W-:Y:S01]  /*dc00*/  @!P2 STG.E.U8 desc[UR16][R28.64+0x20], R21 ;  /* 0x000020151c00a986 */ /* 0x000fe2000c101110 */
[----:B------:R-:W-:-:S03]  /*dc10*/  ISETP.LT.OR P2, PT, R41, 0x29, !P1 ;  /* 0x000000292900780c */ /* 0x000fc60004f41670 */
[----:B------:R1:W-:Y:S01]  /*dc20*/  @!P6 STG.E.U8 desc[UR16][R28.64+0x21], R15 ;  /* 0x0000210f1c00e986 */ /* 0x0003e2000c101110 */
[----:B------:R-:W-:Y:S02]  /*dc30*/  ISETP.LT.OR P6, PT, R41, 0x29, !P3 ;  /* 0x000000292900780c */ /* 0x000fe40005fc1670 */
[----:B0-----:R-:W-:-:S03]  /*dc40*/  F2FP.SATFINITE.E5M2.F32.PACK_AB_MERGE_C R17, RZ, R12, RZ ;  /* 0x0000000cff11723e */ /* 0x001fc600048060ff */
[----:B------:R0:W-:Y:S01]  /*dc50*/  @!P5 STG.E.U8 desc[UR16][R30.64+0x29], R13 ;  /* 0x0000290d1e00d986 */ /* 0x0001e2000c101110 */
[----:B------:R-:W-:-:S03]  /*dc60*/  ISETP.LT.OR P5, PT, R41, 0x2a, !P3 ;  /* 0x0000002a2900780c */ /* 0x000fc60005fa1670 */
[----:B------:R-:W-:Y:S01]  /*dc70*/  @!P2 STG.E.U8 desc[UR16][R30.64+0x28], R19 ;  /* 0x000028131e00a986 */ /* 0x000fe2000c101110 */
[C---:B------:R-:W-:Y:S02]  /*dc80*/  ISETP.LT.OR P2, PT, R41.reuse, 0x31, !P1 ;  /* 0x000000312900780c */ /* 0x040fe40004f41670 */
[----:B-1----:R-:W-:Y:S01]  /*dc90*/  F2FP.SATFINITE.E5M2.F32.PACK_AB_MERGE_C R15, RZ, R10, RZ ;  /* 0x0000000aff0f723e */ /* 0x002fe200048060ff */
[----:B------:R-:W-:Y:S01]  /*dca0*/  @!P6 STG.E.U8 desc[UR16][R28.64+0x28], R17 ;  /* 0x000028111c00e986 */ /* 0x000fe2000c101110 */
[----:B------:R-:W-:Y:S02]  /*dcb0*/  ISETP.LT.OR P6, PT, R41, 0x32, !P1 ;  /* 0x000000322900780c */ /* 0x000fe40004fc1670 */
[----:B0-----:R-:W-:-:S03]  /*dcc0*/  F2FP.SATFINITE.E5M2.F32.PACK_AB_MERGE_C R13, RZ, R8, RZ ;  /* 0x00000008ff0d723e */ /* 0x001fc600048060ff */
        /* <DEDUP_REMOVED lines=9> */
[----:B------:R4:W-:Y:S01]  /*dd60*/  @!P2 STG.E.U8 desc[UR16][R28.64+0x30], R13 ;  /* 0x0000300d1c00a986 */ /* 0x0009e2000c101110 */
[C---:B------:R-:W-:Y:S02]  /*dd70*/  ISETP.LT.OR P2, PT, R41.reuse, 0x39, !P3 ;  /* 0x000000392900780c */ /* 0x040fe40005f41670 */
[----:B-1----:R-:W-:Y:S01]  /*dd80*/  F2FP.SATFINITE.E5M2.F32.PACK_AB_MERGE_C R9, RZ, R4, RZ ;  /* 0x00000004ff09723e */ /* 0x002fe200048060ff */
[----:B------:R1:W-:Y:S01]  /*dd90*/  @!P6 STG.E.U8 desc[UR16][R30.64+0x38], R11 ;  /* 0x0000380b1e00e986 */ /* 0x0003e2000c101110 */
[C---:B------:R-:W-:Y:S02]  /*dda0*/  ISETP.LT.OR P6, PT, R41.reuse, 0x3a, !P3 ;  /* 0x0000003a2900780c */ /* 0x040fe40005fc1670 */
[----:B0-----:R-:W-:Y:S01]  /*ddb0*/  F2FP.SATFINITE.E5M2.F32.PACK_AB_MERGE_C R7, RZ, R2, RZ ;  /* 0x00000002ff07723e */ /* 0x001fe200048060ff */
[----:B---3--:R-:W-:Y:S02]  /*ddc0*/  FMUL R2, R224, UR20 ;  /* 0x00000014e0027c20 */ /* 0x008fe40008400000 */
[----:B------:R0:W-:Y:S01]  /*ddd0*/  @!P5 STG.E.U8 desc[UR16][R30.64+0x39], R5 ;  /* 0x000039051e00d986 */ /* 0x0001e2000c101110 */
[----:B------:R-:W-:-:S02]  /*dde0*/  ISETP.LT.OR P5, PT, R41, 0x42, !P1 ;  /* 0x000000422900780c */ /* 0x000fc40004fa1670 */
[----:B----4-:R-:W-:Y:S01]  /*ddf0*/  F2FP.SATFINITE.E5M2.F32.PACK_AB_MERGE_C R13, RZ, R3, RZ ;  /* 0x00000003ff0d723e */ /* 0x010fe200048060ff */
[----:B------:R-:W-:Y:S01]  /*de00*/  FMUL R3, R223, UR20 ;  /* 0x00000014df037c20 */ /* 0x000fe20008400000 */
[----:B------:R3:W-:Y:S01]  /*de10*/  @!P2 STG.E.U8 desc[UR16][R28.64+0x38], R9 ;  /* 0x000038091c00a986 */ /* 0x0007e2000c101110 */
[----:B-1----:R-:W-:Y:S01]  /*de20*/  F2FP.SATFINITE.E5M2.F32.PACK_AB_MERGE_C R11, RZ, R0, RZ ;  /* 0x00000000ff0b723e */ /* 0x002fe200048060ff */
[----:B--2---:R-:W-:Y:S01]  /*de30*/  FMUL R0, R220, UR20 ;  /* 0x00000014dc007c20 */ /* 0x004fe20008400000 */
[----:B------:R-:W-:Y:S01]  /*de40*/  ISETP.LT.OR P2, PT, R41, 0x41, !P1 ;  /* 0x000000412900780c */ /* 0x000fe20004f41670 */
[----:B------:R-:W2:Y:S04]  /*de50*/  LDL.LU R223, [R1+0x1c] ;  /* 0x00001c0001df7983 */ /* 0x000ea80000300800 */
[----:B------:R-:W4:Y:S01]  /*de60*/  LDL.LU R221, [R1+0x20] ;  /* 0x0000200001dd7983 */ /* 0x000f220000300800 */
[----:B0-----:R-:W-:-:S03]  /*de70*/  F2FP.SATFINITE.E5M2.F32.PACK_AB_MERGE_C R5, RZ, R3, RZ ;  /* 0x00000003ff05723e */ /* 0x001fc600048060ff */
[----:B------:R-:W4:Y:S01]  /*de80*/  LDL.LU R224, [R1+0x24] ;  /* 0x0000240001e07983 */ /* 0x000f220000300800 */
[----:B------:R-:W-:Y:S01]  /*de90*/  FMUL R3, R226, UR20 ;  /* 0x00000014e2037c20 */ /* 0x000fe20008400000 */
[----:B---3--:R-:W-:Y:S01]  /*dea0*/  F2FP.SATFINITE.E5M2.F32.PACK_AB_MERGE_C R9, RZ, R0, RZ ;  /* 0x00000000ff09723e */ /* 0x008fe200048060ff */
[----:B------:R-:W-:Y:S01]  /*deb0*/  FMUL R0, R225, UR20 ;  /* 0x00000014e1007c20 */ /* 0x000fe20008400000 */
[----:B------:R0:W-:Y:S01]  /*dec0*/  @!P6 STG.E.U8 desc[UR16][R28.64+0x39], R13 ;  /* 0x0000390d1c00e986 */ /* 0x0001e2000c101110 */
[----:B------:R-:W-:-:S03]  /*ded0*/  ISETP.LT.OR P6, PT, R41, 0x41, !P3 ;  /* 0x000000412900780c */ /* 0x000fc60005fc1670 */
[----:B------:R-:W3:Y:S04]  /*dee0*/  LDL.LU R226, [R1+0x28] ;  /* 0x0000280001e27983 */ /* 0x000ee80000300800 */
[----:B------:R-:W3:Y:S01]  /*def0*/  LDL.LU R225, [R1+0x2c] ;  /* 0x00002c0001e17983 */ /* 0x000ee20000300800 */
[----:B0-----:R-:W-:Y:S01]  /*df00*/  F2FP.SATFINITE.E5M2.F32.PACK_AB_MERGE_C R13, RZ, R2, RZ ;  /* 0x00000002ff0d723e */ /* 0x001fe200048060ff */
[----:B------:R-:W-:Y:S02]  /*df10*/  FMUL R2, R227, UR20 ;  /* 0x00000014e3027c20 */ /* 0x000fe40008400000 */
[----:B------:R-:W3:Y:S04]  /*df20*/  LDL.LU R227, [R1+0x30] ;  /* 0x0000300001e37983 */ /* 0x000ee80000300800 */
[----:B------:R-:W-:Y:S01]  /*df30*/  @!P5 STG.E.U8 desc[UR16][R30.64+0x41], R11 ;  /* 0x0000410b1e00d986 */ /* 0x000fe2000c101110 */
[----:B------:R-:W-:-:S03]  /*df40*/  ISETP.LT.OR P5, PT, R41, 0x42, !P3 ;  /* 0x000000422900780c */ /* 0x000fc60005fa1670 */
[----:B------:R0:W-:Y:S01]  /*df50*/  @!P2 STG.E.U8 desc[UR16][R30.64+0x40], R7 ;  /* 0x000040071e00a986 */ /* 0x0001e2000c101110 */
[----:B------:R-:W-:-:S03]  /*df60*/  ISETP.LT.OR P2, PT, R41, 0x49, !P1 ;  /* 0x000000492900780c */ /* 0x000fc60004f41670 */
[----:B------:R1:W-:Y:S01]  /*df70*/  @!P6 STG.E.U8 desc[UR16][R28.64+0x40], R5 ;  /* 0x000040051c00e986 */ /* 0x0003e2000c101110 */
[----:B------:R-:W-:-:S03]  /*df80*/  ISETP.LT.OR P6, PT, R41, 0x4a, !P1 ;  /* 0x0000004a2900780c */ /* 0x000fc60004fc1670 */
[----:B------:R-:W3:Y:S04]  /*df90*/  LDL.LU R220, [R1+0x34] ;  /* 0x0000340001dc7983 */ /* 0x000ee80000300800 */
[----:B------:R1:W-:Y:S01]  /*dfa0*/  @!P5 STG.E.U8 desc[UR16][R28.64+0x41], R9 ;  /* 0x000041091c00d986 */ /* 0x0003e2000c101110 */
[----:B0-----:R-:W-:Y:S01]  /*dfb0*/  F2FP.SATFINITE.E5M2.F32.PACK_AB_MERGE_C R7, RZ, R3, RZ ;  /* 0x00000003ff07723e */ /* 0x001fe200048060ff */
[----:B------:R-:W-:Y:S02]  /*dfc0*/  FMUL R3, R222, UR20 ;  /* 0x00000014de037c20 */ /* 0x000fe40008400000 */
[----:B------:R-:W-:Y:S01]  /*dfd0*/  @!P2 STG.E.U8 desc[UR16][R30.64+0x48], R13 ;  /* 0x0000480d1e00a986 */ /* 0x000fe2000c101110 */
[----:B------:R-:W-:-:S03]  /*dfe0*/  ISETP.LT.OR P2, PT, R41, 0x49, !P3 ;  /* 0x000000492900780c */ /* 0x000fc60005f41670 */
[----:B------:R-:W3:Y:S01]  /*dff0*/  LDL.LU R222, [R1+0x38] ;  /* 0x0000380001de7983 */ /* 0x000ee20000300800 */
[----:B-1----:R-:W-:Y:S02]  /*e000*/  F2FP.SATFINITE.E5M2.F32.PACK_AB_MERGE_C R5, RZ, R0, RZ ;  /* 0x00000000ff05723e */ /* 0x002fe400048060ff */
[----:B------:R-:W-:Y:S02]  /*e010*/  F2FP.SATFINITE.E5M2.F32.PACK_AB_MERGE_C R11, RZ, R2, RZ ;  /* 0x00000002ff0b723e */ /* 0x000fe400048060ff */
[----:B------:R-:W-:Y:S01]  /*e020*/  F2FP.SATFINITE.E5M2.F32.PACK_AB_MERGE_C R9, RZ, R3, RZ ;  /* 0x00000003ff09723e */ /* 0x000fe200048060ff */
[----:B------:R0:W-:Y:S04]  /*e030*/  @!P6 STG.E.U8 desc[UR16][R30.64+0x49], R7 ;  /* 0x000049071e00e986 */ /* 0x0001e8000c101110 */
[----:B------:R1:W-:Y:S01]  /*e040*/  @!P2 STG.E.U8 desc[UR16][R28.64+0x48], R5 ;  /* 0x000048051c00a986 */ /* 0x0003e2000c101110 */
[----:B--2---:R-:W-:-:S03]  /*e050*/  FMUL R0, R223, UR20 ;  /* 0x00000014df007c20 */ /* 0x004fc60008400000 */
[----:B------:R-:W2:Y:S01]  /*e060*/  LDL.LU R223, [R1+0x3c] ;  /* 0x00003c0001df7983 */ /* 0x000ea20000300800 */
[----:B----4-:R-:W-:Y:S01]  /*e070*/  FMUL R2, R221, UR20 ;  /* 0x00000014dd027c20 */ /* 0x010fe20008400000 */
[----:B0-----:R-:W-:Y:S01]  /*e080*/  F2FP.SATFINITE.E5M2.F32.PACK_AB_MERGE_C R7, RZ, R0, RZ ;  /* 0x00000000ff07723e */ /* 0x001fe200048060ff */
[----:B------:R-:W-:Y:S02]  /*e090*/  FMUL R3, R224, UR20 ;  /* 0x00000014e0037c20 */ /* 0x000fe40008400000 */
[----:B------:R-:W4:Y:S01]  /*e0a0*/  LDL.LU R224, [R1+0x40] ;  /* 0x0000400001e07983 */ /* 0x000f220000300800 */
[----:B------:R-:W-:Y:S02]  /*e0b0*/  F2FP.SATFINITE.E5M2.F32.PACK_AB_MERGE_C R13, RZ, R2, RZ ;  /* 0x00000002ff0d723e */ /* 0x000fe400048060ff */
[----:B-1----:R-:W-:Y:S01]  /*e0c0*/  F2FP.SATFINITE.E5M2.F32.PACK_AB_MERGE_C R5, RZ, R3, RZ ;  /* 0x00000003ff05723e */ /* 0x002fe200048060ff */
[----:B---3--:R-:W-:Y:S02]  /*e0d0*/  FMUL R0, R226, UR20 ;  /* 0x00000014e2007c20 */ /* 0x008fe40008400000 */
[----:B------:R-:W3:Y:S01]  /*e0e0*/  LDL.LU R226, [R1+0x44] ;  /* 0x0000440001e27983 */ /* 0x000ee20000300800 */
[----:B------:R-:W-:-:S03]  /*e0f0*/  FMUL R2, R225, UR20 ;  /* 0x00000014e1027c20 */ /* 0x000fc60008400000 */
[----:B------:R-:W3:Y:S01]  /*e100*/  LDL.LU R225, [R1+0x48] ;  /* 0x0000480001e17983 */ /* 0x000ee20000300800 */
[----:B------:R-:W-:-:S03]  /*e110*/  FMUL R3, R227, UR20 ;  /* 0x00000014e3037c20 */ /* 0x000fc60008400000 */
[----:B------:R-:W3:Y:S01]  /*e120*/  LDL.LU R227, [R1+0x4c] ;  /* 0x00004c0001e37983 */ /* 0x000ee20000300800 */
[C---:B------:R-:W-:Y:S02]  /*e130*/  ISETP.LT.OR P5, PT, R41.reuse, 0x4a, !P3 ;  /* 0x0000004a2900780c */ /* 0x040fe40005fa1670 */
[C---:B------:R-:W-:Y:S01]  /*e140*/  ISETP.LT.OR P6, PT, R41.reuse, 0x51, !P1 ;  /* 0x000000512900780c */ /* 0x040fe20004fc1670 */
[----:B------:R-:W3:Y:S01]  /*e150*/  LDL.LU R219, [R1+0x50] ;  /* 0x0000500001db7983 */ /* 0x000ee20000300800 */
[----:B------:R-:W-:-:S03]  /*e160*/  ISETP.LT.OR P2, PT, R41, 0x51, !P3 ;  /* 0x000000512900780c */ /* 0x000fc60005f41670 */
[----:B------:R-:W3:Y:S04]  /*e170*/  LDL.LU R218, [R1+0x54] ;  /* 0x0000540001da7983 */ /* 0x000ee80000300800 */
[----:B------:R-:W3:Y:S04]  /*e180*/  LDL.LU R221, [R1+0x58] ;  /* 0x0000580001dd7983 */ /* 0x000ee80000300800 */
[----:B------:R0:W-:Y:S01]  /*e190*/  @!P5 STG.E.U8 desc[UR16][R28.64+0x49], R11 ;  /* 0x0000490b1c00d986 */ /* 0x0001e2000c101110 */
[----:B------:R-:W-:-:S03]  /*e1a0*/  ISETP.LT.OR P5, PT, R41, 0x52, !P1 ;  /* 0x000000522900780c */ /* 0x000fc60004fa1670 */
[----:B------:R1:W-:Y:S01]  /*e1b0*/  @!P6 STG.E.U8 desc[UR16][R30.64+0x50], R9 ;  /* 0x000050091e00e986 */ /* 0x0003e2000c101110 */
[----:B------:R-:W-:Y:S02]  /*e1c0*/  ISETP.LT.OR P6, PT, R41, 0x52, !P3 ;  /* 0x000000522900780c */ /* 0x000fe40005fc1670 */
[----:B0-----:R-:W-:-:S07]  /*e1d0*/  F2FP.SATFINITE.E5M2.F32.PACK_AB_MERGE_C R11, RZ, R2, RZ ;  /* 0x00000002ff0b723e */ /* 0x001fce00048060ff */
[----:B------:R0:W-:Y:S01]  /*e1e0*/  @!P5 STG.E.U8 desc[UR16][R30.64+0x51], R7 ;  /* 0x000051071e00d986 */ /* 0x0001e2000c101110 */
[C---:B------:R-:W-:Y:S02]  /*e1f0*/  ISETP.LT.OR P5, PT, R41.reuse, 0x5a, !P1 ;  /* 0x0000005a2900780c */ /* 0x040fe40004fa1670 */
[----:B-1----:R-:W-:Y:S01]  /*e200*/  F2FP.SATFINITE.E5M2.F32.PACK_AB_MERGE_C R9, RZ, R0, RZ ;  /* 0x00000000ff09723e */ /* 0x002fe200048060ff */
[----:B------:R-:W-:Y:S01]  /*e210*/  @!P2 STG.E.U8 desc[UR16][R28.64+0x50], R13 ;  /* 0x0000500d1c00a986 */ /* 0x000fe2000c101110 */
[C---:B------:R-:W-:Y:S01]  /*e220*/  ISETP.LT.OR P2, PT, R41.reuse, 0x59, !P1 ;  /* 0x000000592900780c */ /* 0x040fe20004f41670 */
[----:B------:R-:W-:Y:S01]  /*e230*/  FMUL R0, R220, UR20 ;  /* 0x00000014dc007c20 */ /* 0x000fe20008400000 */
[----:B------:R-:W-:Y:S01]  /*e240*/  FMUL R2, R222, UR20 ;  /* 0x00000014de027c20 */ /* 0x000fe20008400000 */
[----:B------:R1:W-:Y:S01]  /*e250*/  @!P6 STG.E.U8 desc[UR16][R28.64+0x51], R5 ;  /* 0x000051051c00e986 */ /* 0x0003e2000c101110 */
[----:B------:R-:W-:-:S03]  /*e260*/  ISETP.LT.OR P6, PT, R41, 0x59, !P3 ;  /* 0x000000592900780c */ /* 0x000fc60005fc1670 */
[----:B------:R-:W3:Y:S04]  /*e270*/  LDL.LU R220, [R1+0x5c] ;  /* 0x00005c0001dc7983 */ /* 0x000ee80000300800 */
[----:B------:R-:W3:Y:S01]  /*e280*/  LDL.LU R222, [R1+0x60] ;  /* 0x0000600001de7983 */ /* 0x000ee20000300800 */
[----:B0-----:R-:W-:Y:S02]  /*e290*/  F2FP.SATFINITE.E5M2.F32.PACK_AB_MERGE_C R7, RZ, R3, RZ ;  /* 0x00000003ff07723e */ /* 0x001fe400048060ff */
[----:B-1----:R-:W-:Y:S01]  /*e2a0*/  F2FP.SATFINITE.E5M2.F32.PACK_AB_MERGE_C R5, RZ, R0, RZ ;  /* 0x00000000ff05723e */ /* 0x002fe200048060ff */
[----:B------:R0:W-:Y:S01]  /*e2b0*/  @!P2 STG.E.U8 desc[UR16][R30.64+0x58], R9 ;  /* 0x000058091e00a986 */ /* 0x0001e2000c101110 */
[----:B------:R-:W-:-:S03]  /*e2c0*/  F2FP.SATFINITE.E5M2.F32.PACK_AB_MERGE_C R13, RZ, R2, RZ ;  /* 0x00000002ff0d723e */ /* 0x000fc600048060ff */
[----:B------:R-:W-:Y:S04]  /*e2d0*/  @!P5 STG.E.U8 desc[UR16][R30.64+0x59], R11 ;  /* 0x0000590b1e00d986 */ /* 0x000fe8000c101110 */
[----:B------:R1:W-:Y:S01]  /*e2e0*/  @!P6 STG.E.U8 desc[UR16][R28.64+0x58], R7 ;  /* 0x000058071c00e986 */ /* 0x0003e2000c101110 */
[----:B--2---:R-:W-:-:S03]  /*e2f0*/  FMUL R3, R223, UR20 ;  /* 0x00000014df037c20 */ /* 0x004fc60008400000 */
[----:B------:R-:W2:Y:S01]  /*e300*/  LDL.LU R223, [R1+0x64] ;  /* 0x0000640001df7983 */ /* 0x000ea20000300800 */
[----:B----4-:R-:W-:Y:S01]  /*e310*/  FMUL R0, R224, UR20 ;  /* 0x00000014e0007c20 */ /* 0x010fe20008400000 */
[----:B0-----:R-:W-:Y:S02]  /*e320*/  F2FP.SATFINITE.E5M2.F32.PACK_AB_MERGE_C R9, RZ, R3, RZ ;  /* 0x00000003ff09723e */ /* 0x001fe400048060ff */
[----:B------:R-:W4:Y:S02]  /*e330*/  LDL.LU R224, [R1+0x68] ;  /* 0x0000680001e07983 */ /* 0x000f240000300800 */
        /* <DEDUP_REMOVED lines=8> */
[C---:B------:R-:W-:Y:S02]  /*e3c0*/  ISETP.LT.OR P2, PT, R41.reuse, 0x61, !P1 ;  /* 0x000000612900780c */ /* 0x040fe40004f41670 */
[----:B------:R-:W-:-:S09]  /*e3d0*/  ISETP.LT.OR P6, PT, R41, 0x62, !P1 ;  /* 0x000000622900780c */ /* 0x000fd20004fc1670 */
[----:B------:R0:W-:Y:S01]  /*e3e0*/  @!P5 STG.E.U8 desc[UR16][R28.64+0x59], R5 ;  /* 0x000059051c00d986 */ /* 0x0001e2000c101110 */
[----:B------:R-:W-:-:S03]  /*e3f0*/  ISETP.LT.OR P5, PT, R41, 0x62, !P3 ;  /* 0x000000622900780c */ /* 0x000fc60005fa1670 */
[----:B------:R-:W-:Y:S01]  /*e400*/  @!P2 STG.E.U8 desc[UR16][R30.64+0x60], R13 ;  /* 0x0000600d1e00a986 */ /* 0x000fe2000c101110 */
[----:B------:R-:W-:-:S03]  /*e410*/  ISETP.LT.OR P2, PT, R41, 0x61, !P3 ;  /* 0x000000612900780c */ /* 0x000fc60005f41670 */
[----:B------:R1:W-:Y:S01]  /*e420*/  @!P6 STG.E.U8 desc[UR16][R30.64+0x61], R9 ;  /* 0x000061091e00e986 */ /* 0x0003e2000c101110 */
[----:B------:R-:W-:Y:S02]  /*e430*/  ISETP.LT.OR P6, PT, R41, 0x69, !P1 ;  /* 0x000000692900780c */ /* 0x000fe40004fc1670 */
[----:B------:R-:W-:Y:S02]  /*e440*/  F2FP.SATFINITE.E5M2.F32.PACK_AB_MERGE_C R11, RZ, R2, RZ ;  /* 0x00000002ff0b723e */ /* 0x000fe400048060ff */
[----:B0-----:R-:W-:-:S03]  /*e450*/  F2FP.SATFINITE.E5M2.F32.PACK_AB_MERGE_C R5, RZ, R3, RZ ;  /* 0x00000003ff05723e */ /* 0x001fc600048060ff */
[----:B------:R-:W-:Y:S01]  /*e460*/  @!P5 STG.E.U8 desc[UR16][R28.64+0x61], R11 ;  /* 0x0000610b1c00d986 */ /* 0x000fe2000c101110 */
[----:B------:R-:W-:-:S03]  /*e470*/  ISETP.LT.OR P5, PT, R41, 0x6a, !P1 ;  /* 0x0000006a2900780c */ /* 0x000fc60004fa1670 */
[----:B------:R0:W-:Y:S01]  /*e480*/  @!P2 STG.E.U8 desc[UR16][R28.64+0x60], R7 ;  /* 0x000060071c00a986 */ /* 0x0001e2000c101110 */
[----:B------:R-:W-:-:S03]  /*e490*/  ISETP.LT.OR P2, PT, R41, 0x69, !P3 ;  /* 0x000000692900780c */ /* 0x000fc60005f41670 */
[----:B------:R0:W-:Y:S01]  /*e4a0*/  @!P6 STG.E.U8 desc[UR16][R30.64+0x68], R5 ;  /* 0x000068051e00e986 */ /* 0x0001e2000c101110 */
[----:B------:R-:W-:Y:S01]  /*e4b0*/  ISETP.LT.OR P6, PT, R41, 0x6a, !P3 ;  /* 0x0000006a2900780c */ /* 0x000fe20005fc1670 */
[----:B------:R-:W-:Y:S01]  /*e4c0*/  FMUL R2, R219, UR20 ;  /* 0x00000014db027c20 */ /* 0x000fe20008400000 */
[----:B------:R-:W-:Y:S01]  /*e4d0*/  FMUL R3, R218, UR20 ;  /* 0x00000014da037c20 */ /* 0x000fe20008400000 */
[----:B-1----:R-:W-:-:S03]  /*e4e0*/  F2FP.SATFINITE.E5M2.F32.PACK_AB_MERGE_C R9, RZ, R0, RZ ;  /* 0x00000000ff09723e */ /* 0x002fc600048060ff */
[----:B------:R-:W-:Y:S02]  /*e4f0*/  F2FP.SATFINITE.E5M2.F32.PACK_AB_MERGE_C R13, RZ, R2, RZ ;  /* 0x00000002ff0d723e */ /* 0x000fe400048060ff */
[----:B0-----:R-:W-:Y:S01]  /*e500*/  F2FP.SATFINITE.E5M2.F32.PACK_AB_MERGE_C R7, RZ, R3, RZ ;  /* 0x00000003ff07723e */ /* 0x001fe200048060ff */
[----:B------:R0:W-:Y:S01]  /*e510*/  @!P5 STG.E.U8 desc[UR16][R30.64+0x69], R9 ;  /* 0x000069091e00d986 */ /* 0x0001e2000c101110 */
[----:B------:R-:W-:-:S03]  /*e520*/  ISETP.LT.OR P5, PT, R41, 0x71, !P3 ;  /* 0x000000712900780c */ /* 0x000fc60005fa1670 */
[----:B------:R-:W-:Y:S01]  /*e530*/  @!P2 STG.E.U8 desc[UR16][R28.64+0x68], R13 ;  /* 0x0000680d1c00a986 */ /* 0x000fe2000c101110 */
[----:B------:R-:W-:-:S03]  /*e540*/  ISETP.LT.OR P2, PT, R41, 0x71, !P1 ;  /* 0x000000712900780c */ /* 0x000fc60004f41670 */
[----:B------:R1:W-:Y:S01]  /*e550*/  @!P6 STG.E.U8 desc[UR16][R28.64+0x69], R7 ;  /* 0x000069071c00e986 */ /* 0x0003e2000c101110 */
[----:B------:R-:W-:Y:S01]  /*e560*/  ISETP.LT.OR P6, PT, R41, 0x72, !P1 ;  /* 0x000000722900780c */ /* 0x000fe20004fc1670 */
[----:B------:R-:W-:Y:S01]  /*e570*/  FMUL R0, R221, UR20 ;  /* 0x00000014dd007c20 */ /* 0x000fe20008400000 */
[----:B------:R-:W-:Y:S01]  /*e580*/  FMUL R2, R220, UR20 ;  /* 0x00000014dc027c20 */ /* 0x000fe20008400000 */
[----:B------:R-:W-:-:S03]  /*e590*/  FMUL R3, R222, UR20 ;  /* 0x00000014de037c20 */ /* 0x000fc60008400000 */
[----:B------:R-:W-:Y:S02]  /*e5a0*/  F2FP.SATFINITE.E5M2.F32.PACK_AB_MERGE_C R5, RZ, R0, RZ ;  /* 0x00000000ff05723e */ /* 0x000fe400048060ff */
[----:B------:R-:W-:Y:S02]  /*e5b0*/  F2FP.SATFINITE.E5M2.F32.PACK_AB_MERGE_C R11, RZ, R2, RZ ;  /* 0x00000002ff0b723e */ /* 0x000fe400048060ff */
[----:B0-----:R-:W-:Y:S01]  /*e5c0*/  F2FP.SATFINITE.E5M2.F32.PACK_AB_MERGE_C R9, RZ, R3, RZ ;  /* 0x00000003ff09723e */ /* 0x001fe200048060ff */
[----:B------:R-:W-:Y:S01]  /*e5d0*/  @!P2 STG.E.U8 desc[UR16][R30.64+0x70], R5 ;  /* 0x000070051e00a986 */ /* 0x000fe2000c101110 */
[----:B------:R-:W-:-:S03]  /*e5e0*/  ISETP.LT.OR P2, PT, R41, 0x79, !P1 ;  /* 0x000000792900780c */ /* 0x000fc60004f41670 */
[----:B------:R0:W-:Y:S01]  /*e5f0*/  @!P6 STG.E.U8 desc[UR16][R30.64+0x71], R11 ;  /* 0x0000710b1e00e986 */ /* 0x0001e2000c101110 */
[C---:B------:R-:W-:Y:S02]  /*e600*/  ISETP.LT.OR P6, PT, R41.reuse, 0x72, !P3 ;  /* 0x000000722900780c */ /* 0x040fe40005fc1670 */
[C---:B------:R-:W-:Y:S01]  /*e610*/  ISETP.LT.OR P1, PT, R41.reuse, 0x7a, !P1 ;  /* 0x0000007a2900780c */ /* 0x040fe20004f21670 */
[----:B------:R0:W-:Y:S01]  /*e620*/  @!P5 STG.E.U8 desc[UR16][R28.64+0x70], R9 ;  /* 0x000070091c00d986 */ /* 0x0001e2000c101110 */
[C---:B------:R-:W-:Y:S02]  /*e630*/  ISETP.LT.OR P5, PT, R41.reuse, 0x79, !P3 ;  /* 0x000000792900780c */ /* 0x040fe40005fa1670 */
[----:B------:R-:W-:Y:S01]  /*e640*/  ISETP.LT.OR P3, PT, R41, 0x7a, !P3 ;  /* 0x0000007a2900780c */ /* 0x000fe20005f61670 */
[----:B--2---:R-:W-:Y:S01]  /*e650*/  FMUL R0, R223, UR20 ;  /* 0x00000014df007c20 */ /* 0x004fe20008400000 */
[----:B----4-:R-:W-:-:S04]  /*e660*/  FMUL R2, R224, UR20 ;  /* 0x00000014e0027c20 */ /* 0x010fc80008400000 */
[----:B-1----:R-:W-:Y:S01]  /*e670*/  F2FP.SATFINITE.E5M2.F32.PACK_AB_MERGE_C R7, RZ, R0, RZ ;  /* 0x00000000ff07723e */ /* 0x002fe200048060ff */
[----:B---3--:R-:W-:Y:S01]  /*e680*/  FMUL R3, R226, UR20 ;  /* 0x00000014e2037c20 */ /* 0x008fe20008400000 */
[----:B------:R-:W-:Y:S01]  /*e690*/  FMUL R4, R225, UR20 ;  /* 0x00000014e1047c20 */ /* 0x000fe20008400000 */
[----:B0-----:R-:W-:-:S03]  /*e6a0*/  F2FP.SATFINITE.E5M2.F32.PACK_AB_MERGE_C R11, RZ, R2, RZ ;  /* 0x00000002ff0b723e */ /* 0x001fc600048060ff */
[----:B------:R-:W-:Y:S01]  /*e6b0*/  F2FP.SATFINITE.E5M2.F32.PACK_AB_MERGE_C R3, RZ, R3, RZ ;  /* 0x00000003ff03723e */ /* 0x000fe200048060ff */
[----:B------:R-:W-:Y:S01]  /*e6c0*/  FMUL R5, R227, UR20 ;  /* 0x00000014e3057c20 */ /* 0x000fe20008400000 */
[----:B------:R-:W-:Y:S01]  /*e6d0*/  F2FP.SATFINITE.E5M2.F32.PACK_AB_MERGE_C R9, RZ, R4, RZ ;  /* 0x00000004ff09723e */ /* 0x000fe200048060ff */
[----:B------:R0:W-:Y:S03]  /*e6e0*/  @!P6 STG.E.U8 desc[UR16][R28.64+0x71], R7 ;  /* 0x000071071c00e986 */ /* 0x0001e6000c101110 */
[----:B------:R-:W-:Y:S01]  /*e6f0*/  F2FP.SATFINITE.E5M2.F32.PACK_AB_MERGE_C R5, RZ, R5, RZ ;  /* 0x00000005ff05723e */ /* 0x000fe200048060ff */
[----:B------:R0:W-:Y:S04]  /*e700*/  @!P2 STG.E.U8 desc[UR16][R30.64+0x78], R11 ;  /* 0x0000780b1e00a986 */ /* 0x0001e8000c101110 */
[----:B------:R0:W-:Y:S04]  /*e710*/  @!P1 STG.E.U8 desc[UR16][R30.64+0x79], R3 ;  /* 0x000079031e009986 */ /* 0x0001e8000c101110 */
[----:B------:R0:W-:Y:S04]  /*e720*/  @!P5 STG.E.U8 desc[UR16][R28.64+0x78], R9 ;  /* 0x000078091c00d986 */ /* 0x0001e8000c101110 */
[----:B------:R0:W-:Y:S02]  /*e730*/  @!P3 STG.E.U8 desc[UR16][R28.64+0x79], R5 ;  /* 0x000079051c00b986 */ /* 0x0001e4000c101110 */
.L_x_296:
[----:B------:R-:W-:Y:S05]  /*e740*/  BSYNC B0 ;  /* 0x0000000000007941 */ /* 0x000fea0003800000 */
.L_x_38:
[----:B0-----:R-:W2:Y:S04]  /*e750*/  LDL.LU R3, [R1+0x7c] ;  /* 0x00007c0001037983 */ /* 0x001ea80000300800 */
[----:B-----5:R-:W2:Y:S01]  /*e760*/  LDL.LU R2, [R1+0x80] ;  /* 0x0000800001027983 */ /* 0x020ea20000300800 */
[----:B------:R-:W-:Y:S01]  /*e770*/  ULDC UR6, c[0x0][0xc] ;  /* 0x0000030000067ab9 */ /* 0x000fe20000000800 */
[----:B------:R-:W-:Y:S01]  /*e780*/  ULDC UR7, c[0x0][0x10] ;  /* 0x0000040000077ab9 */ /* 0x000fe20000000800 */
[----:B------:R-:W2:Y:S01]  /*e790*/  LDC R5, c[0x0][0x14] ;  /* 0x00000500ff057b82 */ /* 0x000ea20000000800 */
[----:B------:R-:W-:Y:S01]  /*e7a0*/  UIMAD.WIDE.U32 UR6, UR6, UR7, URZ ;  /* 0x00000007060672a5 */ /* 0x000fe2000f8e003f */
[----:B------:R-:W-:Y:S01]  /*e7b0*/  PRMT R0, RZ, 0x7610, R0 ;  /* 0x00007610ff007816 */ /* 0x000fe20000000000 */
[----:B------:R-:W-:-:S04]  /*e7c0*/  UMOV UR22, 0xffffffff ;  /* 0xffffffff00167882 */ /* 0x000fc80000000000 */
[----:B--2---:R-:W-:-:S04]  /*e7d0*/  IMAD.WIDE.U32 R2, R5, UR6, R2 ;  /* 0x0000000605027c25 */ /* 0x004fc8000f8e0002 */
[----:B------:R-:W-:Y:S01]  /*e7e0*/  IMAD R5, R5, UR7, RZ ;  /* 0x0000000705057c24 */ /* 0x000fe2000f8e02ff */
[----:B------:R-:W-:Y:S01]  /*e7f0*/  ULDC.64 UR6, c[0x0][0x650] ;  /* 0x0001940000067ab9 */ /* 0x000fe20000000a00 */
[----:B------:R-:W-:Y:S01]  /*e800*/  IMAD.MOV.U32 R19, RZ, RZ, R2 ;  /* 0x000000ffff137224 */ /* 0x000fe200078e0002 */
[----:B------:R-:W-:Y:S01]  /*e810*/  ISETP.GE.U32.AND P1, PT, R2, UR6, PT ;  /* 0x0000000602007c0c */ /* 0x000fe2000bf26070 */
[----:B------:R-:W-:Y:S02]  /*e820*/  IMAD.IADD R22, R3, 0x1, R5 ;  /* 0x0000000103167824 */ /* 0x000fe400078e0205 */
[----:B------:R-:W-:-:S03]  /*e830*/  IMAD.MOV.U32 R2, RZ, RZ, -0x1 ;  /* 0xffffffffff027424 */ /* 0x000fc600078e00ff */
[----:B------:R0:W-:Y:S01]  /*e840*/  STL [R1+0x7c], R22 ;  /* 0x00007c1601007387 */ /* 0x0001e20000100800 */
[----:B------:R-:W-:-:S03]  /*e850*/  ISETP.GE.U32.AND.EX P1, PT, R22, UR7, PT, P1 ;  /* 0x0000000716007c0c */ /* 0x000fc6000bf26110 */
[----:B------:R0:W-:Y:S04]  /*e860*/  STL [R1+0x80], R19 ;  /* 0x0000801301007387 */ /* 0x0001e80000100800 */
[----:B------:R0:W-:Y:S06]  /*e870*/  STL [R1+0x84], R2 ;  /* 0x0000840201007387 */ /* 0x0001ec0000100800 */
[----:B------:R-:W-:Y:S05]  /*e880*/  @P1 BRA `(.L_x_297) ;  /* 0x00000004006c1947 */ /* 0x000fea0003800000 */
[----:B------:R-:W2:Y:S01]  /*e890*/  S2R R14, SR_CTAID.X ;  /* 0x00000000000e7919 */ /* 0x000ea20000002500 */
[----:B------:R-:W5:Y:S01]  /*e8a0*/  LDC.64 R8, c[0x0][0x628] ;  /* 0x00018a00ff087b82 */ /* 0x000f620000000a00 */
[----:B------:R-:W-:Y:S01]  /*e8b0*/  ULDC UR6, c[0x0][0x150] ;  /* 0x0000540000067ab9 */ /* 0x000fe20000000800 */
[----:B------:R-:W-:Y:S01]  /*e8c0*/  IMAD.MOV.U32 R6, RZ, RZ, R19 ;  /* 0x000000ffff067224 */ /* 0x000fe200078e0013 */
[----:B------:R-:W0:Y:S01]  /*e8d0*/  S2R R16, SR_CTAID.Y ;  /* 0x0000000000107919 */ /* 0x000e220000002600 */
[----:B------:R-:W-:-:S04]  /*e8e0*/  IMAD.MOV.U32 R7, RZ, RZ, R22 ;  /* 0x000000ffff077224 */ /* 0x000fc800078e0016 */
[----:B------:R-:W0:Y:S08]  /*e8f0*/  LDC R17, c[0x0][0x144] ;  /* 0x00005100ff117b82 */ /* 0x000e300000000800 */
[----:B------:R-:W0:Y:S08]  /*e900*/  LDC R10, c[0x0][0x630] ;  /* 0x00018c00ff0a7b82 */ /* 0x000e300000000800 */
[----:B------:R-:W0:Y:S01]  /*e910*/  LDC.64 R12, c[0x0][0x620] ;  /* 0x00018800ff0c7b82 */ /* 0x000e220000000a00 */
[----:B-----5:R-:W-:-:S04]  /*e920*/  ISETP.NE.U32.AND P1, PT, R8, RZ, PT ;  /* 0x000000ff0800720c */ /* 0x020fc80003f25070 */
[----:B------:R-:W-:Y:S02]  /*e930*/  ISETP.NE.AND.EX P1, PT, R9, RZ, PT, P1 ;  /* 0x000000ff0900720c */ /* 0x000fe40003f25310 */
[----:B--2---:R-:W-:-:S05]  /*e940*/  I2FP.F32.U32 R0, R14 ;  /* 0x0000000e00007245 */ /* 0x004fca0000201000 */
[----:B------:R-:W-:-:S04]  /*e950*/  FMUL R0, R0, UR6 ;  /* 0x0000000600007c20 */ /* 0x000fc80008400000 */
[----:B------:R2:W0:Y:S02]  /*e960*/  F2I.U32.TRUNC.NTZ R15, R0 ;  /* 0x00000000000f7305 */ /* 0x000424000020f000 */
[----:B------:R-:W-:Y:S05]  /*e970*/  @!P1 BRA `(.L_x_298) ;  /* 0x0000000000289947 */ /* 0x000fea0003800000 */
[----:B--2---:R-:W2:Y:S02]  /*e980*/  LDC R0, c[0x0][0x634] ;  /* 0x00018d00ff007b82 */ /* 0x004ea40000000800 */
[----:B--2---:R-:W-:-:S05]  /*e990*/  IADD3 R7, P1, R19, R0, RZ ;  /* 0x0000000013077210 */ /* 0x004fca0007f3e0ff */
[----:B------:R-:W-:-:S04]  /*e9a0*/  IMAD.X R11, RZ, RZ, R22, P1 ;  /* 0x000000ffff0b7224 */ /* 0x000fc800008e0616 */
[----:B0-----:R-:W-:-:S04]  /*e9b0*/  IMAD.WIDE.U32 R2, R11, R8, RZ ;  /* 0x000000080b027225 */ /* 0x001fc800078e00ff */
[----:B------:R-:W-:-:S04]  /*e9c0*/  IMAD.WIDE.U32 R4, P1, R7, R9, R2 ;  /* 0x0000000907047225 */ /* 0x000fc80007820002 */
[----:B------:R-:W-:-:S04]  /*e9d0*/  IMAD.WIDE.U32 R2, R7, R8, RZ ;  /* 0x0000000807027225 */ /* 0x000fc800078e00ff */
[----:B------:R-:W-:Y:S01]  /*e9e0*/  IMAD.X R7, RZ, RZ, RZ, P1 ;  /* 0x000000ffff077224 */ /* 0x000fe200008e06ff */
[----:B------:R-:W-:Y:S01]  /*e9f0*/  IADD3 RZ, P1, R3, R4, RZ ;  /* 0x0000000403ff7210 */ /* 0x000fe20007f3e0ff */
[----:B------:R-:W-:-:S04]  /*ea00*/  IMAD.MOV.U32 R6, RZ, RZ, R5 ;  /* 0x000000ffff067224 */ /* 0x000fc800078e0005 */
[----:B------:R-:W-:-:S08]  /*ea10*/  IMAD.WIDE.U32.X R6, R11, R9, R6, P1 ;  /* 0x000000090b067225 */ /* 0x000fd000008e0406 */
.L_x_298:
[-CC-:B01----:R-:W-:Y:S01]  /*ea20*/  SHF.R.U64 R24, R6, R10.reuse, R7.reuse ;  /* 0x0000000a06187219 */ /* 0x183fe20000001207 */
[----:B------:R-:W0:Y:S01]  /*ea30*/  LDC.64 R20, c[0x0][0x640] ;  /* 0x00019000ff147b82 */ /* 0x000e220000000a00 */
[----:B--2---:R-:W-:Y:S01]  /*ea40*/  SHF.R.U32.HI R0, RZ, R10, R7 ;  /* 0x0000000aff007219 */ /* 0x004fe20000011607 */
[----:B------:R-:W-:Y:S01]  /*ea50*/  IMAD.MOV.U32 R2, RZ, RZ, R19 ;  /* 0x000000ffff027224 */ /* 0x000fe200078e0013 */
[----:B------:R-:W-:Y:S01]  /*ea60*/  IADD3 R5, P1, RZ, -R24, RZ ;  /* 0x80000018ff057210 */ /* 0x000fe20007f3e0ff */
[----:B------:R-:W-:Y:S01]  /*ea70*/  IMAD.MOV R15, RZ, RZ, -R15 ;  /* 0x000000ffff0f7224 */ /* 0x000fe200078e0a0f */
[----:B------:R-:W-:Y:S01]  /*ea80*/  ULDC UR6, c[0x0][0x154] ;  /* 0x0000550000067ab9 */ /* 0x000fe20000000800 */
[----:B------:R-:W-:Y:S02]  /*ea90*/  IMAD.MOV.U32 R7, RZ, RZ, 0x1 ;  /* 0x00000001ff077424 */ /* 0x000fe400078e00ff */
[----:B------:R-:W1:Y:S01]  /*eaa0*/  LDC R4, c[0x0][0x618] ;  /* 0x00018600ff047b82 */ /* 0x000e620000000800 */
[----:B------:R-:W-:-:S02]  /*eab0*/  IMAD.X R3, RZ, RZ, ~R0, P1 ;  /* 0x000000ffff037224 */ /* 0x000fc400008e0e00 */
[----:B------:R-:W-:Y:S02]  /*eac0*/  IMAD R15, R17, R15, R14 ;  /* 0x0000000f110f7224 */ /* 0x000fe400078e020e */
[-C--:B------:R-:W-:Y:S02]  /*ead0*/  IMAD R0, R3, R12.reuse, RZ ;  /* 0x0000000c03007224 */ /* 0x080fe400078e02ff */
[----:B------:R-:W-:Y:S01]  /*eae0*/  IMAD.MOV.U32 R3, RZ, RZ, R22 ;  /* 0x000000ffff037224 */ /* 0x000fe200078e0016 */
[----:B------:R-:W2:Y:S01]  /*eaf0*/  LDC R6, c[0x0][0x608] ;  /* 0x00018200ff067b82 */ /* 0x000ea20000000800 */
[----:B------:R-:W-:-:S04]  /*eb00*/  IMAD.WIDE.U32 R2, R5, R12, R2 ;  /* 0x0000000c05027225 */ /* 0x000fc800078e0002 */
[----:B------:R-:W-:-:S03]  /*eb10*/  IMAD R5, R5, R13, R0 ;  /* 0x0000000d05057224 */ /* 0x000fc600078e0200 */
[----:B------:R-:W5:Y:S01]  /*eb20*/  LDC R18, c[0x0][0x658] ;  /* 0x00019600ff127b82 */ /* 0x000f620000000800 */
[----:B------:R-:W-:Y:S01]  /*eb30*/  I2FP.F32.U32 R0, R16 ;  /* 0x0000001000007245 */ /* 0x000fe20000201000 */
[----:B------:R-:W-:Y:S01]  /*eb40*/  IMAD.IADD R3, R3, 0x1, R5 ;  /* 0x0000000103037824 */ /* 0x000fe200078e0205 */
[----:B0-----:R-:W-:Y:S01]  /*eb50*/  ISETP.NE.U32.AND P1, PT, R20, RZ, PT ;  /* 0x000000ff1400720c */ /* 0x001fe20003f25070 */
[----:B------:R-:W-:Y:S02]  /*eb60*/  IMAD.MOV.U32 R5, RZ, RZ, -0x1 ;  /* 0xffffffffff057424 */ /* 0x000fe400078e00ff */
[----:B------:R-:W-:Y:S02]  /*eb70*/  FMUL R0, R0, UR6 ;  /* 0x0000000600007c20 */ /* 0x000fe40008400000 */
[----:B------:R-:W0:Y:S01]  /*eb80*/  LDC R13, c[0x0][0x148] ;  /* 0x00005200ff0d7b82 */ /* 0x000e220000000800 */
[----:B-1----:R-:W-:Y:S01]  /*eb90*/  SHF.R.U64 R10, R2, R4, R3 ;  /* 0x00000004020a7219 */ /* 0x002fe20000001203 */
[----:B------:R1:W0:Y:S01]  /*eba0*/  F2I.U32.TRUNC.NTZ R12, R0 ;  /* 0x00000000000c7305 */ /* 0x000222000020f000 */
[----:B------:R-:W-:-:S02]  /*ebb0*/  ISETP.NE.AND.EX P1, PT, R21, RZ, PT, P1 ;  /* 0x000000ff1500720c */ /* 0x000fc40003f25310 */
[----:B------:R-:W-:-:S03]  /*ebc0*/  SHF.R.U32.HI R3, RZ, R4, R3 ;  /* 0x00000004ff037219 */ /* 0x000fc60000011603 */
[----:B------:R-:W0:Y:S01]  /*ebd0*/  LDC R14, c[0x0][0x600] ;  /* 0x00018000ff0e7b82 */ /* 0x000e220000000800 */
[-CC-:B--2---:R-:W-:Y:S02]  /*ebe0*/  SHF.R.U64 R8, R10, R6.reuse, R3.reuse ;  /* 0x000000060a087219 */ /* 0x184fe40000001203 */
[----:B------:R-:W-:-:S05]  /*ebf0*/  SHF.R.U32.HI R3, RZ, R6, R3 ;  /* 0x00000006ff037219 */ /* 0x000fca0000011603 */
[----:B------:R-:W2:Y:S01]  /*ec00*/  LDC R19, c[0x0][0x648] ;  /* 0x00019200ff137b82 */ /* 0x000ea20000000800 */
[-CC-:B-----5:R-:W-:Y:S02]  /*ec10*/  SHF.R.U64 R11, R8, R18.reuse, R3.reuse ;  /* 0x00000012080b7219 */ /* 0x1a0fe40000001203 */
[-C--:B------:R-:W-:Y:S02]  /*ec20*/  SHF.L.U32 R5, R5, R18.reuse, RZ ;  /* 0x0000001205057219 */ /* 0x080fe400000006ff */
[-C--:B------:R-:W-:Y:S01]  /*ec30*/  SHF.R.U32.HI R3, RZ, R18.reuse, R3 ;  /* 0x00000012ff037219 */ /* 0x080fe20000011603 */
[----:B------:R-:W-:Y:S01]  /*ec40*/  IMAD.MOV.U32 R2, RZ, RZ, R11 ;  /* 0x000000ffff027224 */ /* 0x000fe200078e000b */
[----:B------:R-:W-:Y:S01]  /*ec50*/  SHF.L.U32 R40, R7, R18, RZ ;  /* 0x0000001207287219 */ /* 0x000fe200000006ff */
[----:B------:R-:W0:Y:S01]  /*ec60*/  LDC R22, c[0x0][0x638] ;  /* 0x00018e00ff167b82 */ /* 0x000e220000000800 */
[----:B------:R-:W-:-:S07]  /*ec70*/  LOP3.LUT R17, RZ, R5, RZ, 0x33, !PT ;  /* 0x00000005ff117212 */ /* 0x000fce00078e33ff */
[----:B------:R-:W0:Y:S01]  /*ec80*/  LDC R23, c[0x0][0x610] ;  /* 0x00018400ff177b82 */ /* 0x000e220000000800 */
[----:B-1----:R-:W-:Y:S05]  /*ec90*/  @!P1 BRA `(.L_x_299) ;  /* 0x0000000000289947 */ /* 0x002fea0003800000 */
[----:B------:R-:W1:Y:S02]  /*eca0*/  LDC R0, c[0x0][0x64c] ;  /* 0x00019300ff007b82 */ /* 0x000e640000000800 */
[----:B-1----:R-:W-:-:S05]  /*ecb0*/  IADD3 R7, P1, R11, R0, RZ ;  /* 0x000000000b077210 */ /* 0x002fca0007f3e0ff */
        /* <DEDUP_REMOVED lines=8> */
.L_x_299:
[----:B--2---:R-:W-:Y:S01]  /*ed40*/  SHF.R.U64 R0, R2, R19, R3 ;  /* 0x0000001302007219 */ /* 0x004fe20000001203 */
[----:B0-----:R-:W-:Y:S01]  /*ed50*/  VIADD R3, R14, 0xffffffff ;  /* 0xffffffff0e037836 */ /* 0x001fe20000000000 */
[----:B------:R-:W-:Y:S01]  /*ed60*/  LOP3.LUT R5, R8, R17, RZ, 0xc0, !PT ;  /* 0x0000001108057212 */ /* 0x000fe200078ec0ff */
[----:B------:R-:W-:Y:S01]  /*ed70*/  IMAD.MOV R12, RZ, RZ, -R12 ;  /* 0x000000ffff0c7224 */ /* 0x000fe200078e0a0c */
[----:B------:R-:W-:Y:S01]  /*ed80*/  R2UR UR22, R24 ;  /* 0x00000000181672ca */ /* 0x000fe200000e0000 */
[----:B------:R-:W-:Y:S01]  /*ed90*/  IMAD.MOV R2, RZ, RZ, -R0 ;  /* 0x000000ffff027224 */ /* 0x000fe200078e0a00 */
[----:B------:R-:W-:Y:S01]  /*eda0*/  LOP3.LUT R3, R10, R3, RZ, 0xc0, !PT ;  /* 0x000000030a037212 */ /* 0x000fe200078ec0ff */
[----:B------:R-:W-:Y:S02]  /*edb0*/  IMAD R40, R40, R0, R5 ;  /* 0x0000000028287224 */ /* 0x000fe400078e0205 */
[----:B------:R-:W-:Y:S02]  /*edc0*/  @P4 IMAD R15, R13, R12, R16 ;  /* 0x0000000c0d0f4224 */ /* 0x000fe400078e0210 */
[----:B------:R-:W-:-:S02]  /*edd0*/  IMAD R0, R2, R22, R11 ;  /* 0x0000001602007224 */ /* 0x000fc400078e020b */
[----:B------:R-:W-:Y:S02]  /*ede0*/  IMAD R40, R40, R23, R15 ;  /* 0x0000001728287224 */ /* 0x000fe400078e020f */
[----:B------:R-:W-:Y:S02]  /*edf0*/  IMAD R3, R0, R14, R3 ;  /* 0x0000000e00037224 */ /* 0x000fe400078e0203 */
[----:B------:R-:W-:-:S03]  /*ee00*/  IMAD.MOV.U32 R0, RZ, RZ, 0x1 ;  /* 0x00000001ff007424 */ /* 0x000fc600078e00ff */
[----:B------:R-:W-:Y:S02]  /*ee10*/  SEL R2, R3, R40, !P4 ;  /* 0x0000002803027207 */ /* 0x000fe40006000000 */
[----:B------:R-:W-:-:S03]  /*ee20*/  SEL R40, R40, R3, !P4 ;  /* 0x0000000328287207 */ /* 0x000fc60006000000 */
[----:B------:R2:W-:Y:S04]  /*ee30*/  STL [R1+0x84], R2 ;  /* 0x0000840201007387 */ /* 0x0005e80000100800 */
.L_x_297:
[----:B------:R0:W-:Y:S01]  /*ee40*/  STL [R1+0x88], R40 ;  /* 0x0000882801007387 */ /* 0x0001e20000100800 */
[----:B------:R-:W-:-:S13]  /*ee50*/  LOP3.LUT P1, RZ, R0, 0xff, RZ, 0xc0, !PT ;  /* 0x000000ff00ff7812 */ /* 0x000fda000782c0ff */
[----:B0-----:R-:W-:Y:S05]  /*ee60*/  @P1 BRA `(.L_x_300) ;  /* 0xffffff2400781947 */ /* 0x001fea000383ffff */
[----:B------:R-:W-:Y:S05]  /*ee70*/  EXIT ;  /* 0x000000000000794d */ /* 0x000fea0003800000 */
.L_x_8:
[----:B------:R-:W2:Y:S01]  /*ee80*/  LDL R22, [R1+0x80] ;  /* 0x0000800001167983 */ /* 0x000ea20000100800 */
[----:B0-----:R-:W-:-:S03]  /*ee90*/  ULDC.64 UR4, c[0x0][0x650] ;  /* 0x0001940000047ab9 */ /* 0x001fc60000000a00 */
[----:B-1----:R-:W3:Y:S01]  /*eea0*/  LDL R23, [R1+0x7c] ;  /* 0x00007c0001177983 */ /* 0x002ee20000100800 */
[----:B------:R-:W-:Y:S01]  /*eeb0*/  PRMT R4, RZ, 0x7610, R4 ;  /* 0x00007610ff047816 */ /* 0x000fe20000000004 */
[----:B------:R-:W-:Y:S02]  /*eec0*/  IMAD.MOV.U32 R5, RZ, RZ, -0x1 ;  /* 0xffffffffff057424 */ /* 0x000fe400078e00ff */
[----:B------:R-:W-:Y:S02]  /*eed0*/  IMAD.MOV.U32 R7, RZ, RZ, -0x1 ;  /* 0xffffffffff077424 */ /* 0x000fe400078e00ff */
[----:B------:R-:W-:Y:S01]  /*eee0*/  IMAD.MOV.U32 R6, RZ, RZ, -0x1 ;  /* 0xffffffffff067424 */ /* 0x000fe200078e00ff */
[----:B--2---:R-:W-:-:S04]  /*eef0*/  ISETP.GE.U32.AND P0, PT, R22, UR4, PT ;  /* 0x0000000416007c0c */ /* 0x004fc8000bf06070 */
[----:B---3--:R-:W-:-:S13]  /*ef00*/  ISETP.GE.U32.AND.EX P0, PT, R23, UR5, PT, P0 ;  /* 0x0000000517007c0c */ /* 0x008fda000bf06100 */
[----:B------:R-:W-:Y:S05]  /*ef10*/  @P0 BRA `(.L_x_301) ;  /* 0x00000004002c0947 */ /* 0x000fea0003800000 */
[----:B------:R-:W0:Y:S01]  /*ef20*/  LDC.64 R14, c[0x0][0x628] ;  /* 0x00018a00ff0e7b82 */ /* 0x000e220000000a00 */
[----:B------:R-:W-:Y:S02]  /*ef30*/  IMAD.MOV.U32 R8, RZ, RZ, R22 ;  /* 0x000000ffff087224 */ /* 0x000fe400078e0016 */
[----:B------:R-:W-:-:S05]  /*ef40*/  IMAD.MOV.U32 R9, RZ, RZ, R23 ;  /* 0x000000ffff097224 */ /* 0x000fca00078e0017 */
[----:B------:R-:W1:Y:S08]  /*ef50*/  LDC R10, c[0x0][0x630] ;  /* 0x00018c00ff0a7b82 */ /* 0x000e700000000800 */
[----:B------:R-:W2:Y:S01]  /*ef60*/  LDC.64 R16, c[0x0][0x620] ;  /* 0x00018800ff107b82 */ /* 0x000ea20000000a00 */
[----:B0-----:R-:W-:-:S04]  /*ef70*/  ISETP.NE.U32.AND P0, PT, R14, RZ, PT ;  /* 0x000000ff0e00720c */ /* 0x001fc80003f05070 */
[----:B------:R-:W-:-:S13]  /*ef80*/  ISETP.NE.AND.EX P0, PT, R15, RZ, PT, P0 ;  /* 0x000000ff0f00720c */ /* 0x000fda0003f05300 */
[----:B-12---:R-:W-:Y:S05]  /*ef90*/  @!P0 BRA `(.L_x_302) ;  /* 0x0000000000288947 */ /* 0x006fea0003800000 */
        /* <DEDUP_REMOVED lines=10> */
.L_x_302:
[----:B------:R-:W0:Y:S01]  /*f040*/  LDC.64 R20, c[0x0][0x640] ;  /* 0x00019000ff147b82 */ /* 0x000e220000000a00 */
[-CC-:B------:R-:W-:Y:S02]  /*f050*/  SHF.R.U64 R14, R8, R10.reuse, R9.reuse ;  /* 0x0000000a080e7219 */ /* 0x180fe40000001209 */
[----:B------:R-:W-:Y:S02]  /*f060*/  SHF.R.U32.HI R4, RZ, R10, R9 ;  /* 0x0000000aff047219 */ /* 0x000fe40000011609 */
[----:B------:R-:W-:-:S03]  /*f070*/  IADD3 R7, P0, RZ, -R14, RZ ;  /* 0x8000000eff077210 */ /* 0x000fc60007f1e0ff */
[----:B------:R-:W1:Y:S02]  /*f080*/  LDC R8, c[0x0][0x618] ;  /* 0x00018600ff087b82 */ /* 0x000e640000000800 */
[----:B------:R-:W-:Y:S02]  /*f090*/  IMAD.X R5, RZ, RZ, ~R4, P0 ;  /* 0x000000ffff057224 */ /* 0x000fe400000e0e04 */
[----:B------:R-:W-:Y:S02]  /*f0a0*/  IMAD.MOV.U32 R4, RZ, RZ, R22 ;  /* 0x000000ffff047224 */ /* 0x000fe400078e0016 */
[-C--:B------:R-:W-:Y:S02]  /*f0b0*/  IMAD R6, R5, R16.reuse, RZ ;  /* 0x0000001005067224 */ /* 0x080fe400078e02ff */
[----:B------:R-:W2:Y:S01]  /*f0c0*/  LDC R18, c[0x0][0x608] ;  /* 0x00018200ff127b82 */ /* 0x000ea20000000800 */
[----:B------:R-:W-:Y:S02]  /*f0d0*/  IMAD.MOV.U32 R5, RZ, RZ, R23 ;  /* 0x000000ffff057224 */ /* 0x000fe400078e0017 */
[----:B------:R-:W-:-:S05]  /*f0e0*/  IMAD.WIDE.U32 R4, R7, R16, R4 ;  /* 0x0000001007047225 */ /* 0x000fca00078e0004 */
[----:B------:R-:W3:Y:S01]  /*f0f0*/  LDC R19, c[0x0][0x658] ;  /* 0x00019600ff137b82 */ /* 0x000ee20000000800 */
[----:B------:R-:W-:Y:S01]  /*f100*/  IMAD R7, R7, R17, R6 ;  /* 0x0000001107077224 */ /* 0x000fe200078e0206 */
[----:B0-----:R-:W-:Y:S01]  /*f110*/  ISETP.NE.U32.AND P0, PT, R20, RZ, PT ;  /* 0x000000ff1400720c */ /* 0x001fe20003f05070 */
[----:B------:R-:W-:Y:S02]  /*f120*/  IMAD.MOV.U32 R6, RZ, RZ, -0x1 ;  /* 0xffffffffff067424 */ /* 0x000fe400078e00ff */
[----:B------:R-:W-:Y:S01]  /*f130*/  IMAD.IADD R5, R5, 0x1, R7 ;  /* 0x0000000105057824 */ /* 0x000fe200078e0207 */
[----:B------:R-:W-:Y:S02]  /*f140*/  ISETP.NE.AND.EX P0, PT, R21, RZ, PT, P0 ;  /* 0x000000ff1500720c */ /* 0x000fe40003f05300 */
[----:B------:R-:W0:Y:S02]  /*f150*/  LDC R17, c[0x0][0x600] ;  /* 0x00018000ff117b82 */ /* 0x000e240000000800 */
[----:B-1----:R-:W-:-:S02]  /*f160*/  SHF.R.U64 R10, R4, R8, R5 ;  /* 0x00000008040a7219 */ /* 0x002fc40000001205 */
[----:B------:R-:W-:-:S04]  /*f170*/  SHF.R.U32.HI R5, RZ, R8, R5 ;  /* 0x00000008ff057219 */ /* 0x000fc80000011605 */
[----:B------:R-:W1:Y:S01]  /*f180*/  LDC R22, c[0x0][0x648] ;  /* 0x00019200ff167b82 */ /* 0x000e620000000800 */
[-CC-:B--2---:R-:W-:Y:S02]  /*f190*/  SHF.R.U64 R15, R10, R18.reuse, R5.reuse ;  /* 0x000000120a0f7219 */ /* 0x184fe40000001205 */
[----:B------:R-:W-:Y:S01]  /*f1a0*/  SHF.R.U32.HI R4, RZ, R18, R5 ;  /* 0x00000012ff047219 */ /* 0x000fe20000011605 */
[----:B------:R-:W-:-:S04]  /*f1b0*/  IMAD.MOV.U32 R18, RZ, RZ, 0x1 ;  /* 0x00000001ff127424 */ /* 0x000fc800078e00ff */
[----:B------:R-:W2:Y:S01]  /*f1c0*/  LDC R23, c[0x0][0x638] ;  /* 0x00018e00ff177b82 */ /* 0x000ea20000000800 */
[-CC-:B---3--:R-:W-:Y:S02]  /*f1d0*/  SHF.R.U64 R16, R15, R19.reuse, R4.reuse ;  /* 0x000000130f107219 */ /* 0x188fe40000001204 */
[-C--:B------:R-:W-:Y:S02]  /*f1e0*/  SHF.L.U32 R6, R6, R19.reuse, RZ ;  /* 0x0000001306067219 */ /* 0x080fe400000006ff */
[----:B------:R-:W-:Y:S01]  /*f1f0*/  SHF.R.U32.HI R5, RZ, R19, R4 ;  /* 0x00000013ff057219 */ /* 0x000fe20000011604 */
[----:B------:R-:W-:Y:S01]  /*f200*/  IMAD.MOV.U32 R4, RZ, RZ, R16 ;  /* 0x000000ffff047224 */ /* 0x000fe200078e0010 */
[----:B------:R-:W-:Y:S01]  /*f210*/  LOP3.LUT R24, RZ, R6, RZ, 0x33, !PT ;  /* 0x00000006ff187212 */ /* 0x000fe200078e33ff */
[----:B------:R-:W3:Y:S01]  /*f220*/  LDC R25, c[0x0][0x610] ;  /* 0x00018400ff197b82 */ /* 0x000ee20000000800 */
[----:B------:R-:W-:Y:S05]  /*f230*/  @!P0 BRA `(.L_x_303) ;  /* 0x0000000000288947 */ /* 0x000fea0003800000 */
        /* <DEDUP_REMOVED lines=10> */
.L_x_303:
[----:B-1----:R-:W-:Y:S01]  /*f2e0*/  SHF.R.U64 R4, R4, R22, R5 ;  /* 0x0000001604047219 */ /* 0x002fe20000001205 */
[----:B0-----:R-:W-:Y:S01]  /*f2f0*/  VIADD R7, R17, 0xffffffff ;  /* 0xffffffff11077836 */ /* 0x001fe20000000000 */
[----:B------:R-:W-:Y:S01]  /*f300*/  SHF.L.U32 R18, R18, R19, RZ ;  /* 0x0000001312127219 */ /* 0x000fe200000006ff */
[----:B------:R-:W-:Y:S01]  /*f310*/  @P4 IMAD R0, R11, R12, R2 ;  /* 0x0000000c0b004224 */ /* 0x000fe200078e0202 */
[----:B------:R-:W-:Y:S01]  /*f320*/  LOP3.LUT R3, R15, R24, RZ, 0xc0, !PT ;  /* 0x000000180f037212 */ /* 0x000fe200078ec0ff */
[----:B------:R-:W-:Y:S01]  /*f330*/  IMAD.MOV R5, RZ, RZ, -R4 ;  /* 0x000000ffff057224 */ /* 0x000fe200078e0a04 */
[----:B------:R-:W-:Y:S01]  /*f340*/  LOP3.LUT R7, R10, R7, RZ, 0xc0, !PT ;  /* 0x000000070a077212 */ /* 0x000fe200078ec0ff */
[----:B------:R-:W-:Y:S02]  /*f350*/  IMAD.MOV.U32 R6, RZ, RZ, R14 ;  /* 0x000000ffff067224 */ /* 0x000fe400078e000e */
[----:B------:R-:W-:Y:S02]  /*f360*/  IMAD R3, R18, R4, R3 ;  /* 0x0000000412037224 */ /* 0x000fe400078e0203 */
[----:B--2---:R-:W-:-:S02]  /*f370*/  IMAD R2, R5, R23, R16 ;  /* 0x0000001705027224 */ /* 0x004fc400078e0210 */
[----:B---3--:R-:W-:Y:S02]  /*f380*/  IMAD R0, R3, R25, R0 ;  /* 0x0000001903007224 */ /* 0x008fe400078e0200 */
[----:B------:R-:W-:Y:S02]  /*f390*/  IMAD R5, R2, R17, R7 ;  /* 0x0000001102057224 */ /* 0x000fe400078e0207 */
[----:B------:R-:W-:-:S03]  /*f3a0*/  IMAD.MOV.U32 R4, RZ, RZ, 0x1 ;  /* 0x00000001ff047424 */ /* 0x000fc600078e00ff */
[----:B------:R-:W-:Y:S02]  /*f3b0*/  SEL R7, R5, R0, !P4 ;  /* 0x0000000005077207 */ /* 0x000fe40006000000 */
[----:B------:R-:W-:-:S07]  /*f3c0*/  SEL R5, R0, R5, !P4 ;  /* 0x0000000500057207 */ /* 0x000fce0006000000 */
.L_x_301:
[----:B------:R-:W-:-:S08]  /*f3d0*/  NOP ;  /* 0x0000000000007918 */ /* 0x000fd00000000000 */
[----:B------:R-:W0:-:S00]  /*f3e0*/  USETMAXREG.DEALLOC.CTAPOOL 0x28 ;  /* 0x00000028000079c8 */ /* 0x000e0000080e0500 */
[----:B------:R-:W-:-:S13]  /*f3f0*/  ISETP.NE.AND P0, PT, RZ, UR8, PT ;  /* 0x00000008ff007c0c */ /* 0x000fda000bf05270 */
[----:B------:R-:W-:Y:S05]  /*f400*/  @P0 EXIT ;  /* 0x000000000000094d */ /* 0x000fea0003800000 */
[----:B0-----:R-:W-:Y:S01]  /*f410*/  LOP3.LUT P0, RZ, R4, 0xff, RZ, 0xc0, !PT ;  /* 0x000000ff04ff7812 */ /* 0x001fe2000780c0ff */
[----:B------:R-:W-:Y:S02]  /*f420*/  IMAD.MOV.U32 R0, RZ, RZ, 0x1 ;  /* 0x00000001ff007424 */ /* 0x000fe400078e00ff */
[----:B------:R-:W-:-:S10]  /*f430*/  IMAD.MOV.U32 R9, RZ, RZ, RZ ;  /* 0x000000ffff097224 */ /* 0x000fd400078e00ff */
[----:B------:R-:W-:Y:S05]  /*f440*/  @!P0 BRA `(.L_x_304) ;  /* 0x0000000c005c8947 */ /* 0x000fea0003800000 */
[----:B------:R-:W0:Y:S01]  /*f450*/  S2UR UR12, SR_CgaCtaId ;  /* 0x00000000000c79c3 */ /* 0x000e220000008800 */
[----:B------:R-:W-:Y:S01]  /*f460*/  ULDC UR4, c[0x0][0x28c] ;  /* 0x0000a30000047ab9 */ /* 0x000fe20000000800 */
[----:B------:R-:W-:Y:S01]  /*f470*/  ULDC UR6, c[0x0][0x658] ;  /* 0x0001960000067ab9 */ /* 0x000fe20000000800 */
[----:B------:R-:W-:Y:S01]  /*f480*/  UIADD3 UR10, UR4, 0x1f, URZ ;  /* 0x0000001f040a7890 */ /* 0x000fe2000fffe03f */
[----:B------:R-:W-:Y:S01]  /*f490*/  BSSY B0, `(.L_x_304) ;  /* 0x00000d2000007945 */ /* 0x000fe20003800000 */
[----:B------:R-:W-:Y:S01]  /*f4a0*/  UMOV UR7, 0xffffffff ;  /* 0xffffffff00077882 */ /* 0x000fe20000000000 */
[----:B------:R-:W-:Y:S01]  /*f4b0*/  ULDC UR5, c[0x0][0x600] ;  /* 0x0001800000057ab9 */ /* 0x000fe20000000800 */
[----:B------:R-:W-:Y:S01]  /*f4c0*/  UMOV UR9, 0x1 ;  /* 0x0000000100097882 */ /* 0x000fe20000000000 */
[----:B------:R-:W-:Y:S01]  /*f4d0*/  USHF.L.U32 UR7, UR7, UR6, URZ ;  /* 0x0000000607077299 */ /* 0x000fe2000800063f */
[----:B------:R-:W-:Y:S01]  /*f4e0*/  IMAD.MOV.U32 R11, RZ, RZ, 0x1 ;  /* 0x00000001ff0b7424 */ /* 0x000fe200078e00ff */
[----:B------:R-:W-:Y:S01]  /*f4f0*/  UIADD3 UR4, UR5, -0x1, URZ ;  /* 0xffffffff05047890 */ /* 0x000fe2000fffe03f */
[----:B------:R-:W-:Y:S01]  /*f500*/  IMAD.MOV.U32 R0, RZ, RZ, 0x1 ;  /* 0x00000001ff007424 */ /* 0x000fe200078e00ff */
[----:B------:R-:W-:Y:S01]  /*f510*/  USHF.R.S32.HI UR11, URZ, 0x1f, UR10 ;  /* 0x0000001f3f0b7899 */ /* 0x000fe2000801140a */
[----:B------:R-:W-:Y:S01]  /*f520*/  IMAD.MOV.U32 R9, RZ, RZ, RZ ;  /* 0x000000ffff097224 */ /* 0x000fe200078e00ff */
[----:B------:R-:W-:Y:S01]  /*f530*/  ULDC UR8, c[0x0][0xc] ;  /* 0x0000030000087ab9 */ /* 0x000fe20000000800 */
[----:B------:R-:W-:-:S02]  /*f540*/  USHF.L.U32 UR5, UR9, UR6, URZ ;  /* 0x0000000609057299 */ /* 0x000fc4000800063f */
[----:B------:R-:W-:Y:S01]  /*f550*/  ULEA.HI UR11, UR11, UR10, URZ, 0x5 ;  /* 0x0000000a0b0b7291 */ /* 0x000fe2000f8f283f */
[----:B------:R-:W-:Y:S01]  /*f560*/  ULDC UR9, c[0x0][0x10] ;  /* 0x0000040000097ab9 */ /* 0x000fe20000000800 */
[----:B------:R-:W-:Y:S02]  /*f570*/  ULOP3.LUT UR6, URZ, UR7, URZ, 0x33, !UPT ;  /* 0x000000073f067292 */ /* 0x000fe4000f8e333f */
[----:B------:R-:W-:Y:S01]  /*f580*/  UIMAD.WIDE.U32 UR8, UR8, UR9, URZ ;  /* 0x00000009080872a5 */ /* 0x000fe2000f8e003f */
[----:B------:R-:W-:Y:S01]  /*f590*/  ULDC UR7, c[0x0][0x14] ;  /* 0x0000050000077ab9 */ /* 0x000fe20000000800 */
[----:B------:R-:W-:Y:S01]  /*f5a0*/  USHF.R.S32.HI UR20, URZ, 0x5, UR11 ;  /* 0x000000053f147899 */ /* 0x000fe2000801140b */
[----:B0-----:R-:W-:Y:S01]  /*f5b0*/  IMAD.U32 R8, RZ, RZ, UR12 ;  /* 0x0000000cff087e24 */ /* 0x001fe2000f8e00ff */
[----:B------:R-:W-:Y:S02]  /*f5c0*/  UIMAD.WIDE.U32 UR24, UR8, UR7, URZ ;  /* 0x00000007081872a5 */ /* 0x000fe4000f8e003f */
[----:B------:R-:W-:-:S02]  /*f5d0*/  UIMAD UR18, UR9, UR7, URZ ;  /* 0x00000007091272a4 */ /* 0x000fc4000f8e023f */
[----:B------:R-:W-:Y:S02]  /*f5e0*/  ULOP3.LUT UR23, UR13, 0x2, URZ, 0xfc, !UPT ;  /* 0x000000020d177892 */ /* 0x000fe4000f8efc3f */
[----:B------:R-:W-:Y:S02]  /*f5f0*/  UIADD3 UR18, UR25, UR18, URZ ;  /* 0x0000001219127290 */ /* 0x000fe4000fffe03f */
[----:B------:R-:W-:Y:S01]  /*f600*/  UIADD3 UR28, UR20, 0x1, URZ ;  /* 0x00000001141c7890 */ /* 0x000fe2000fffe03f */
[----:B------:R-:W-:-:S11]  /*f610*/  ULDC.64 UR26, c[0x0][0x198] ;  /* 0x00006600001a7ab9 */ /* 0x000fd60000000a00 */
.L_x_315:
[----:B------:R-:W-:-:S03]  /*f620*/  UMOV UR7, 0xffffffff ;  /* 0xffffffff00077882 */ /* 0x000fc60000000000 */
[----:B------:R-:W-:Y:S05]  /*f630*/  BRA.DIV UR7, `(.L_x_305) ;  /* 0x0000001607d47947 */ /* 0x000fea000b800000 */
[----:B------:R-:W-:-:S13]  /*f640*/  ELECT P0, URZ, PT ;  /* 0x00000000003f782f */ /* 0x000fda0003800000 */
.L_x_340:
[----:B------:R-:W0:Y:S01]  /*f650*/  LDC R2, c[0x0][0x28c] ;  /* 0x0000a300ff027b82 */ /* 0x000e220000000800 */
[----:B------:R-:W-:Y:S01]  /*f660*/  BSSY B1, `(.L_x_306) ;  /* 0x000003c000017945 */ /* 0x000fe20003800000 */
[----:B0-----:R-:W-:-:S13]  /*f670*/  ISETP.LT.OR P0, PT, R2, 0x1, !P0 ;  /* 0x000000010200780c */ /* 0x001fda0004701670 */
[----:B------:R-:W-:Y:S05]  /*f680*/  @P0 BRA `(.L_x_307) ;  /* 0x0000000000e40947 */ /* 0x000fea0003800000 */
[----:B------:R-:W-:Y:S02]  /*f690*/  IMAD R5, R5, 0x4, R8 ;  /* 0x0000000405057824 */ /* 0x000fe400078e0208 */
[----:B------:R-:W-:Y:S02]  /*f6a0*/  IMAD.SHL.U32 R7, R7, 0x80, RZ ;  /* 0x0000008007077824 */ /* 0x000fe400078e00ff */
[----:B------:R-:W-:Y:S02]  /*f6b0*/  IMAD.MOV.U32 R14, RZ, RZ, RZ ;  /* 0x000000ffff0e7224 */ /* 0x000fe400078e00ff */
[----:B------:R-:W-:Y:S02]  /*f6c0*/  IMAD.U32 R15, RZ, RZ, UR28 ;  /* 0x0000001cff0f7e24 */ /* 0x000fe4000f8e00ff */
[----:B------:R-:W-:Y:S02]  /*f6d0*/  IMAD.MOV.U32 R2, RZ, RZ, R0 ;  /* 0x000000ffff027224 */ /* 0x000fe400078e0000 */
[----:B------:R-:W-:-:S02]  /*f6e0*/  IMAD.MOV.U32 R3, RZ, RZ, R9 ;  /* 0x000000ffff037224 */ /* 0x000fc400078e0009 */
[----:B------:R-:W-:-:S07]  /*f6f0*/  IMAD.SHL.U32 R10, R5, 0x40, RZ ;  /* 0x00000040050a7824 */ /* 0x000fce00078e00ff */
.L_x_310:
[----:B------:R-:W0:Y:S01]  /*f700*/  S2UR UR7, SR_CgaCtaId ;  /* 0x00000000000779c3 */ /* 0x000e220000008800 */
[----:B------:R-:W1:Y:S01]  /*f710*/  S2R R16, SR_TID.X ;  /* 0x0000000000107919 */ /* 0x000e620000002100 */
[----:B------:R-:W-:Y:S02]  /*f720*/  MOV R5, 0x400 ;  /* 0x0000040000057802 */ /* 0x000fe40000000f00 */
[----:B------:R-:W-:Y:S01]  /*f730*/  SHF.L.U32 R4, R2, 0x1f, RZ ;  /* 0x0000001f02047819 */ /* 0x000fe200000006ff */
[----:B0-----:R-:W-:-:S05]  /*f740*/  IMAD.U32 R8, RZ, RZ, UR7 ;  /* 0x00000007ff087e24 */ /* 0x001fca000f8e00ff */
[----:B------:R-:W-:Y:S02]  /*f750*/  LEA R12, R8, R5, 0x18 ;  /* 0x00000005080c7211 */ /* 0x000fe400078ec0ff */
[----:B-1----:R-:W-:-:S03]  /*f760*/  LOP3.LUT P1, RZ, R16, 0x7f, RZ, 0xc0, !PT ;  /* 0x0000007f10ff7812 */ /* 0x002fc6000782c0ff */
[----:B------:R-:W-:-:S04]  /*f770*/  IMAD R13, R3, 0x8, R12 ;  /* 0x00000008030d7824 */ /* 0x000fc800078e020c */
[----:B------:R-:W0:Y:S06]  /*f780*/  SYNCS.PHASECHK.TRANS64.TRYWAIT P0, [R13+URZ+0x90], R4 ;  /* 0x000090040d0075a7 */ /* 0x000e2c000800017f */
[----:B------:R-:W1:Y:S01]  /*f790*/  @!P1 LDC R5, c[0x0][0x500] ;  /* 0x00014000ff059b82 */ /* 0x000e620000000800 */
[----:B0-----:R-:W-:Y:S05]  /*f7a0*/  @!P0 BRA `(.L_x_308) ;  /* 0x0000001400988947 */ /* 0x001fea0003800000 */
.L_x_341:
[----:B------:R-:W-:Y:S01]  /*f7b0*/  UPRMT UR7, UR23, 0x9910, URZ ;  /* 0x0000991017077896 */ /* 0x000fe2000800003f */
[----:B-1----:R1:W-:Y:S03]  /*f7c0*/  @!P1 SYNCS.ARRIVE.TRANS64 RZ, [R13+URZ], R5 ;  /* 0x000000050dff99a7 */ /* 0x0023e6000800003f */
[----:B------:R-:W-:-:S06]  /*f7d0*/  UISETP.NE.AND UP0, UPT, UR7, 0x2, UPT ;  /* 0x000000020700788c */ /* 0x000fcc000bf05270 */
[----:B------:R-:W-:-:S13]  /*f7e0*/  PLOP3.LUT P0, PT, PT, PT, UP0, 0x80, 0x0 ;  /* 0x000000000000781c */ /* 0x000fda0003f0f008 */
[----:B-1----:R-:W-:Y:S05]  /*f7f0*/  @P0 BRA `(.L_x_309) ;  /* 0x0000000000040947 */ /* 0x002fea0003800000 */
[----:B------:R-:W-:Y:S01]  /*f800*/  BPT.TRAP 0x1 ;  /* 0x000000040000795c */ /* 0x000fe20000300000 */
.L_x_309:
[----:B0-----:R-:W-:Y:S01]  /*f810*/  IMAD R4, R3, 0x4, R8 ;  /* 0x0000000403047824 */ /* 0x001fe200078e0208 */
[----:B------:R-:W-:Y:S01]  /*f820*/  R2UR UR9, R13 ;  /* 0x000000000d0972ca */ /* 0x000fe200000e0000 */
[----:B------:R-:W-:Y:S01]  /*f830*/  VIADD R15, R15, 0xffffffff ;  /* 0xffffffff0f0f7836 */ /* 0x000fe20000000000 */
[----:B------:R-:W-:Y:S01]  /*f840*/  UIADD3 UR14, UP0, UR26, 0xf0, URZ ;  /* 0x000000f01a0e7890 */ /* 0x000fe2000ff1e03f */
[--C-:B------:R-:W-:Y:S01]  /*f850*/  IMAD.U32 R4, R4, 0x800, R12.reuse ;  /* 0x0000080004047824 */ /* 0x100fe200078e000c */
[----:B------:R-:W-:Y:S01]  /*f860*/  R2UR UR11, R10 ;  /* 0x000000000a0b72ca */ /* 0x000fe200000e0000 */
[C---:B------:R-:W-:Y:S01]  /*f870*/  IMAD R12, R3.reuse, 0x1000, R12 ;  /* 0x00001000030c7824 */ /* 0x040fe200078e020c */
[----:B------:R-:W-:Y:S01]  /*f880*/  R2UR UR10, R14 ;  /* 0x000000000e0a72ca */ /* 0x000fe200000e0000 */
[----:B------:R-:W-:Y:S01]  /*f890*/  UIADD3 UR30, UP1, UR26, 0x1f0, URZ ;  /* 0x000001f01a1e7890 */ /* 0x000fe2000ff3e03f */
[----:B------:R-:W-:Y:S01]  /*f8a0*/  R2UR UR7, R4 ;  /* 0x00000000040772ca */ /* 0x000fe200000e0000 */
[----:B------:R-:W-:Y:S01]  /*f8b0*/  UIADD3.X UR15, URZ, UR27, URZ, UP0, !UPT ;  /* 0x0000001b3f0f7290 */ /* 0x000fe200087fe43f */
[----:B------:R-:W-:Y:S01]  /*f8c0*/  R2UR UR8, R12 ;  /* 0x000000000c0872ca */ /* 0x000fe200000e0000 */
[----:B------:R-:W-:Y:S01]  /*f8d0*/  VIADD R3, R3, 0x1 ;  /* 0x0000000103037836 */ /* 0x000fe20000000000 */
[----:B------:R-:W-:Y:S01]  /*f8e0*/  R2UR UR12, R6 ;  /* 0x00000000060c72ca */ /* 0x000fe200000e0000 */
[----:B------:R-:W-:Y:S01]  /*f8f0*/  UIADD3.X UR31, URZ, UR27, URZ, UP1, !UPT ;  /* 0x0000001b3f1f7290 */ /* 0x000fe20008ffe43f */
[----:B------:R-:W-:Y:S01]  /*f900*/  R2UR UR21, R7 ;  /* 0x00000000071572ca */ /* 0x000fe200000e0000 */
[----:B------:R-:W-:Y:S01]  /*f910*/  UMOV UR22, 0xf0000 ;  /* 0x000f000000167882 */ /* 0x000fe20000000000 */
[----:B------:R-:W-:Y:S01]  /*f920*/  ISETP.GT.AND P1, PT, R15, 0x1, PT ;  /* 0x000000010f00780c */ /* 0x000fe20003f24270 */
[----:B------:R-:W-:Y:S01]  /*f930*/  UMOV UR16, 0x0 ;  /* 0x0000000000107882 */ /* 0x000fe20000000000 */
[----:B------:R-:W-:Y:S01]  /*f940*/  UMOV UR17, 0x10000000 ;  /* 0x1000000000117882 */ /* 0x000fe20000000000 */
[----:B------:R-:W-:Y:S01]  /*f950*/  ISETP.NE.AND P0, PT, R3, 0x12, PT ;  /* 0x000000120300780c */ /* 0x000fe20003f05270 */
[----:B------:R-:W-:Y:S01]  /*f960*/  VIADD R14, R14, 0x20 ;  /* 0x000000200e0e7836 */ /* 0x000fe20000000000 */
[----:B------:R-:W-:-:S02]  /*f970*/  UIADD3 UR7, UR7, 0x200, URZ ;  /* 0x0000020007077890 */ /* 0x000fc4000fffe03f */
[----:B------:R-:W-:Y:S01]  /*f980*/  UIADD3 UR19, UR8, 0x24200, URZ ;  /* 0x0002420008137890 */ /* 0x000fe2000fffe03f */
[----:B------:R-:W-:Y:S02]  /*f990*/  SEL R5, RZ, 0x1, P0 ;  /* 0x00000001ff057807 */ /* 0x000fe40000000000 */
[----:B------:R-:W-:Y:S02]  /*f9a0*/  SEL R3, R3, RZ, P0 ;  /* 0x000000ff03037207 */ /* 0x000fe40000000000 */
[----:B------:R-:W-:Y:S01]  /*f9b0*/  UMOV UR8, UR7 ;  /* 0x0000000700087c82 */ /* 0x000fe20008000000 */
[----:B------:R-:W-:Y:S01]  /*f9c0*/  LOP3.LUT R2, R2, R5, RZ, 0x3c, !PT ;  /* 0x0000000502027212 */ /* 0x000fe200078e3cff */
[----:B------:R0:W-:Y:S02]  /*f9d0*/  UTMALDG.3D.MULTICAST [UR8], [UR14], UR22, desc[UR16] ;  /* 0x000010080e0073b4 */ /* 0x0001e40008011816 */
[----:B0-----:R-:W-:Y:S01]  /*f9e0*/  UMOV UR8, UR19 ;  /* 0x0000001300087c82 */ /* 0x001fe20008000000 */
[----:B------:R-:W-:-:S02]  /*f9f0*/  UMOV UR11, UR21 ;  /* 0x00000015000b7c82 */ /* 0x000fc40008000000 */
[----:B------:R0:W-:Y:S02]  /*fa00*/  UTMALDG.3D [UR8], [UR30], desc[UR16] ;  /* 0x000010081e0075b4 */ /* 0x0001e40008011000 */
[----:B0-----:R-:W-:Y:S05]  /*fa10*/  @P1 BRA `(.L_x_310) ;  /* 0xfffffffc00381947 */ /* 0x001fea000383ffff */
.L_x_307:
[----:B------:R-:W-:Y:S05]  /*fa20*/  BSYNC B1 ;  /* 0x0000000000017941 */ /* 0x000fea0003800000 */
.L_x_306:
[----:B------:R-:W2:Y:S01]  /*fa30*/  LDL.LU R17, [R1+0x7c] ;  /* 0x00007c0001117983 */ /* 0x000ea20000300800 */
[----:B------:R-:W-:Y:S01]  /*fa40*/  LOP3.LUT P1, RZ, R11, 0xff, RZ, 0xc0, !PT ;  /* 0x000000ff0bff7812 */ /* 0x000fe2000782c0ff */
[----:B------:R-:W-:Y:S01]  /*fa50*/  VIADD R4, R9, UR20 ;  /* 0x0000001409047c36 */ /* 0x000fe20008000000 */
[----:B------:R-:W-:Y:S01]  /*fa60*/  ULDC.64 UR8, c[0x0][0x650] ;  /* 0x0001940000087ab9 */ /* 0x000fe20000000a00 */
[----:B------:R-:W3:Y:S01]  /*fa70*/  LDL.LU R16, [R1+0x80] ;  /* 0x0000800001107983 */ /* 0x000ee20000300800 */
[----:B------:R-:W-:Y:S01]  /*fa80*/  IMAD.U32 R6, RZ, RZ, UR20 ;  /* 0x00000014ff067e24 */ /* 0x000fe2000f8e00ff */
[----:B------:R-:W-:Y:S01]  /*fa90*/  UISETP.GE.U32.AND UP0, UPT, UR20, 0x12, UPT ;  /* 0x000000121400788c */ /* 0x000fe2000bf06070 */
[----:B------:R-:W-:Y:S01]  /*faa0*/  ISETP.GT.U32.AND P0, PT, R4, 0x11, PT ;  /* 0x000000110400780c */ /* 0x000fe20003f04070 */
[----:B------:R-:W-:Y:S01]  /*fab0*/  BSSY B1, `(.L_x_311) ;  /* 0x000006d000017945 */ /* 0x000fe20003800000 */
[----:B------:R-:W-:Y:S01]  /*fac0*/  IMAD.MOV.U32 R7, RZ, RZ, -0x1 ;  /* 0xffffffffff077424 */ /* 0x000fe200078e00ff */
[----:B------:R-:W-:-:S02]  /*fad0*/  PRMT R11, RZ, 0x7610, R11 ;  /* 0x00007610ff0b7816 */ /* 0x000fc4000000000b */
[----:B------:R-:W-:Y:S01]  /*fae0*/  ISETP.LT.U32.AND P0, PT, R6, 0x12, P0 ;  /* 0x000000120600780c */ /* 0x000fe20000701070 */
[----:B------:R-:W-:Y:S01]  /*faf0*/  IMAD.MOV.U32 R6, RZ, RZ, -0x1 ;  /* 0xffffffffff067424 */ /* 0x000fe200078e00ff */
[----:B------:R-:W0:Y:S01]  /*fb00*/  @P1 S2R R8, SR_CgaCtaId ;  /* 0x0000000000081919 */ /* 0x000e220000008800 */
[----:B------:R-:W-:Y:S02]  /*fb10*/  @P1 MOV R3, 0x400 ;  /* 0x0000040000031802 */ /* 0x000fe40000000f00 */
[----:B------:R-:W-:Y:S02]  /*fb20*/  PLOP3.LUT P2, PT, PT, PT, UP0, 0x80, 0x0 ;  /* 0x000000000000781c */ /* 0x000fe40003f4f008 */
[----:B0-----:R-:W-:Y:S01]  /*fb30*/  @P1 LEA R5, R8, R3, 0x18 ;  /* 0x0000000308051211 */ /* 0x001fe200078ec0ff */
[----:B------:R-:W-:-:S03]  /*fb40*/  IMAD.WIDE.U32 R2, R4, 0x38e38e39, RZ ;  /* 0x38e38e3904027825 */ /* 0x000fc600078e00ff */
[----:B------:R0:W-:Y:S01]  /*fb50*/  @P1 SYNCS.ARRIVE.TRANS64.A1T0 RZ, [R5+URZ+0x138], RZ ;  /* 0x000138ff05ff19a7 */ /* 0x0001e2000810003f */
[----:B------:R-:W-:Y:S02]  /*fb60*/  PRMT R2, RZ, 0x7610, R2 ;  /* 0x00007610ff027816 */ /* 0x000fe40000000002 */
[----:B0-----:R-:W-:Y:S02]  /*fb70*/  SHF.R.U32.HI R5, RZ, 0x2, R3 ;  /* 0x00000002ff057819 */ /* 0x001fe40000011603 */
[----:B------:R-:W-:-:S03]  /*fb80*/  SEL R3, RZ, 0x1, !P0 ;  /* 0x00000001ff037807 */ /* 0x000fc60004000000 */
[----:B------:R-:W-:Y:S01]  /*fb90*/  IMAD R9, R5, -0x12, R4 ;  /* 0xffffffee05097824 */ /* 0x000fe200078e0204 */
[----:B------:R-:W-:-:S04]  /*fba0*/  LOP3.LUT R0, R0, R3, RZ, 0x3c, !PT ;  /* 0x0000000300007212 */ /* 0x000fc800078e3cff */
[----:B------:R-:W-:Y:S01]  /*fbb0*/  @P2 LOP3.LUT R0, R0, 0x1, R5, 0x78, !PT ;  /* 0x0000000100002812 */ /* 0x000fe200078e7805 */
[----:B------:R-:W-:Y:S01]  /*fbc0*/  IMAD.MOV.U32 R5, RZ, RZ, -0x1 ;  /* 0xffffffffff057424 */ /* 0x000fe200078e00ff */
[----:B---3--:R-:W-:-:S04]  /*fbd0*/  IADD3 R16, P1, R16, UR24, RZ ;  /* 0x0000001810107c10 */ /* 0x008fc8000ff3e0ff */
[----:B--2---:R-:W-:Y:S01]  /*fbe0*/  IADD3.X R17, R17, UR18, RZ, P1, !PT ;  /* 0x0000001211117c10 */ /* 0x004fe20008ffe4ff */
[----:B------:R0:W-:Y:S01]  /*fbf0*/  STL [R1+0x80], R16 ;  /* 0x0000801001007387 */ /* 0x0001e20000100800 */
[----:B------:R-:W-:-:S03]  /*fc00*/  ISETP.GE.U32.AND P0, PT, R16, UR8, PT ;  /* 0x0000000810007c0c */ /* 0x000fc6000bf06070 */
[----:B------:R0:W-:Y:S01]  /*fc10*/  STL [R1+0x7c], R17 ;  /* 0x00007c1101007387 */ /* 0x0001e20000100800 */
[----:B------:R-:W-:-:S13]  /*fc20*/  ISETP.GE.U32.AND.EX P0, PT, R17, UR9, PT, P0 ;  /* 0x0000000911007c0c */ /* 0x000fda000bf06100 */
[----:B0-----:R-:W-:Y:S05]  /*fc30*/  @P0 BRA `(.L_x_312) ;  /* 0x0000000400500947 */ /* 0x001fea0003800000 */
[----:B------:R-:W-:Y:S01]  /*fc40*/  ULDC.64 UR8, c[0x0][0x628] ;  /* 0x00018a0000087ab9 */ /* 0x000fe20000000a00 */
[----:B------:R-:W0:Y:S01]  /*fc50*/  S2R R12, SR_CTAID.X ;  /* 0x00000000000c7919 */ /* 0x000e220000002500 */
[----:B------:R-:W-:Y:S01]  /*fc60*/  ISETP.NE.U32.AND P0, PT, RZ, UR8, PT ;  /* 0x00000008ff007c0c */ /* 0x000fe2000bf05070 */
[----:B------:R-:W-:Y:S01]  /*fc70*/  ULDC UR10, c[0x0][0x630] ;  /* 0x00018c00000a7ab9 */ /* 0x000fe20000000800 */
[----:B------:R-:W-:Y:S01]  /*fc80*/  IMAD.MOV.U32 R2, RZ, RZ, R16 ;  /* 0x000000ffff027224 */ /* 0x000fe200078e0010 */
[----:B------:R-:W1:Y:S01]  /*fc90*/  S2R R10, SR_CTAID.Y ;  /* 0x00000000000a7919 */ /* 0x000e620000002600 */
[----:B------:R-:W-:Y:S01]  /*fca0*/  ISETP.NE.AND.EX P0, PT, RZ, UR9, PT, P0 ;  /* 0x00000009ff007c0c */ /* 0x000fe2000bf05300 */
[----:B------:R-:W-:-:S12]  /*fcb0*/  IMAD.MOV.U32 R3, RZ, RZ, R17 ;  /* 0x000000ffff037224 */ /* 0x000fd800078e0011 */
[----:B------:R-:W-:Y:S05]  /*fcc0*/  @!P0 BRA `(.L_x_313) ;  /* 0x0000000000288947 */ /* 0x000fea0003800000 */
[----:B------:R-:W-:Y:S02]  /*fcd0*/  ULDC UR7, c[0x0][0x634] ;  /* 0x00018d0000077ab9 */ /* 0x000fe40000000800 */
[----:B------:R-:W-:-:S05]  /*fce0*/  IADD3 R7, P0, R16, UR7, RZ ;  /* 0x0000000710077c10 */ /* 0x000fca000ff1e0ff */
[----:B------:R-:W-:-:S04]  /*fcf0*/  IMAD.X R13, RZ, RZ, R17, P0 ;  /* 0x000000ffff0d7224 */ /* 0x000fc800000e0611 */
[----:B------:R-:W-:-:S04]  /*fd00*/  IMAD.WIDE.U32 R4, R13, UR8, RZ ;  /* 0x000000080d047c25 */ /* 0x000fc8000f8e00ff */
[----:B------:R-:W-:-:S04]  /*fd10*/  IMAD.WIDE.U32 R4, P0, R7, UR9, R4 ;  /* 0x0000000907047c25 */ /* 0x000fc8000f800004 */
[----:B------:R-:W-:-:S04]  /*fd20*/  IMAD.WIDE.U32 R6, R7, UR8, RZ ;  /* 0x0000000807067c25 */ /* 0x000fc8000f8e00ff */
[----:B------:R-:W-:Y:S01]  /*fd30*/  IMAD.X R3, RZ, RZ, RZ, P0 ;  /* 0x000000ffff037224 */ /* 0x000fe200000e06ff */
[----:B------:R-:W-:Y:S01]  /*fd40*/  IADD3 RZ, P0, R7, R4, RZ ;  /* 0x0000000407ff7210 */ /* 0x000fe20007f1e0ff */
[----:B------:R-:W-:-:S04]  /*fd50*/  IMAD.MOV.U32 R2, RZ, RZ, R5 ;  /* 0x000000ffff027224 */ /* 0x000fc800078e0005 */
[----:B------:R-:W-:-:S08]  /*fd60*/  IMAD.WIDE.U32.X R2, R13, UR9, R2, P0 ;  /* 0x000000090d027c25 */ /* 0x000fd000080e0402 */
.L_x_313:
[--C-:B------:R-:W-:Y:S01]  /*fd70*/  SHF.R.U64 R6, R2, UR10, R3.reuse ;  /* 0x0000000a02067c19 */ /* 0x100fe20008001203 */
[----:B------:R-:W-:Y:S01]  /*fd80*/  ULDC.64 UR8, c[0x0][0x620] ;  /* 0x0001880000087ab9 */ /* 0x000fe20000000a00 */
[----:B------:R-:W-:Y:S01]  /*fd90*/  SHF.R.U32.HI R2, RZ, UR10, R3 ;  /* 0x0000000aff027c19 */ /* 0x000fe20008011603 */
[----:B------:R-:W-:Y:S01]  /*fda0*/  IMAD.MOV.U32 R3, RZ, RZ, R17 ;  /* 0x000000ffff037224 */ /* 0x000fe200078e0011 */
[----:B------:R-:W-:Y:S01]  /*fdb0*/  IADD3 R5, P0, RZ, -R6, RZ ;  /* 0x80000006ff057210 */ /* 0x000fe20007f1e0ff */
[----:B------:R-:W-:Y:S01]  /*fdc0*/  ULDC UR7, c[0x0][0x150] ;  /* 0x0000540000077ab9 */ /* 0x000fe20000000800 */
[----:B0-----:R-:W-:Y:S01]  /*fdd0*/  I2FP.F32.U32 R7, R12 ;  /* 0x0000000c00077245 */ /* 0x001fe20000201000 */
[----:B------:R-:W0:Y:S01]  /*fde0*/  LDC R19, c[0x0][0x144] ;  /* 0x00005100ff137b82 */ /* 0x000e220000000800 */
[----:B------:R-:W-:Y:S01]  /*fdf0*/  ULDC.64 UR10, c[0x0][0x640] ;  /* 0x00019000000a7ab9 */ /* 0x000fe20000000a00 */
[----:B------:R-:W-:Y:S01]  /*fe00*/  IMAD.X R2, RZ, RZ, ~R2, P0 ;  /* 0x000000ffff027224 */ /* 0x000fe200000e0e02 */
[----:B------:R-:W-:-:S03]  /*fe10*/  ISETP.NE.U32.AND P0, PT, RZ, UR10, PT ;  /* 0x0000000aff007c0c */ /* 0x000fc6000bf05070 */
[----:B------:R-:W-:Y:S01]  /*fe20*/  IMAD R4, R2, UR8, RZ ;  /* 0x0000000802047c24 */ /* 0x000fe2000f8e02ff */
[----:B------:R-:W-:Y:S01]  /*fe30*/  ISETP.NE.AND.EX P0, PT, RZ, UR11, PT, P0 ;  /* 0x0000000bff007c0c */ /* 0x000fe2000bf05300 */
[----:B------:R-:W-:Y:S01]  /*fe40*/  IMAD.MOV.U32 R2, RZ, RZ, R16 ;  /* 0x000000ffff027224 */ /* 0x000fe200078e0010 */
[----:B------:R-:W2:Y:S03]  /*fe50*/  LDC R13, c[0x0][0x148] ;  /* 0x00005200ff0d7b82 */ /* 0x000ea60000000800 */
[----:B------:R-:W-:Y:S01]  /*fe60*/  IMAD.WIDE.U32 R2, R5, UR8, R2 ;  /* 0x0000000805027c25 */ /* 0x000fe2000f8e0002 */
[----:B------:R-:W-:-:S03]  /*fe70*/  ULDC UR8, c[0x0][0x154] ;  /* 0x0000550000087ab9 */ /* 0x000fc60000000800 */
[----:B------:R-:W-:Y:S02]  /*fe80*/  IMAD R5, R5, UR9, R4 ;  /* 0x0000000905057c24 */ /* 0x000fe4000f8e0204 */
[----:B------:R-:W-:Y:S01]  /*fe90*/  FMUL R4, R7, UR7 ;  /* 0x0000000707047c20 */ /* 0x000fe20008400000 */
[----:B------:R-:W-:Y:S01]  /*fea0*/  ULDC UR7, c[0x0][0x618] ;  /* 0x0001860000077ab9 */ /* 0x000fe20000000800 */
[----:B------:R-:W-:Y:S01]  /*feb0*/  ULDC UR9, c[0x0][0x608] ;  /* 0x0001820000097ab9 */ /* 0x000fe20000000800 */
[----:B------:R-:W-:-:S03]  /*fec0*/  IMAD.IADD R3, R3, 0x1, R5 ;  /* 0x0000000103037824 */ /* 0x000fc600078e0205 */
[----:B------:R-:W3:Y:S02]  /*fed0*/  F2I.U32.TRUNC.NTZ R4, R4 ;  /* 0x0000000400047305 */ /* 0x000ee4000020f000 */
[----:B------:R-:W-:Y:S02]  /*fee0*/  SHF.R.U64 R7, R2, UR7, R3 ;  /* 0x0000000702077c19 */ /* 0x000fe40008001203 */
[----:B-1----:R-:W-:-:S05]  /*fef0*/  I2FP.F32.U32 R2, R10 ;  /* 0x0000000a00027245 */ /* 0x002fca0000201000 */
[----:B------:R-:W-:Y:S01]  /*ff00*/  FMUL R5, R2, UR8 ;  /* 0x0000000802057c20 */ /* 0x000fe20008400000 */
[----:B------:R-:W-:Y:S01]  /*ff10*/  SHF.R.U32.HI R2, RZ, UR7, R3 ;  /* 0x00000007ff027c19 */ /* 0x000fe20008011603 */
[----:B------:R-:W-:Y:S02]  /*ff20*/  ULDC UR7, c[0x0][0x658] ;  /* 0x0001960000077ab9 */ /* 0x000fe40000000800 */
[----:B------:R1:W4:Y:S01]  /*ff30*/  F2I.U32.TRUNC.NTZ R16, R5 ;  /* 0x0000000500107305 */ /* 0x000322000020f000 */
[----:B------:R-:W-:Y:S01]  /*ff40*/  SHF.R.U64 R15, R7, UR9, R2 ;  /* 0x00000009070f7c19 */ /* 0x000fe20008001202 */
[----:B---3--:R-:W-:Y:S01]  /*ff50*/  IMAD.MOV R4, RZ, RZ, -R4 ;  /* 0x000000ffff047224 */ /* 0x008fe200078e0a04 */
[----:B------:R-:W-:-:S03]  /*ff60*/  SHF.R.U32.HI R2, RZ, UR9, R2 ;  /* 0x00000009ff027c19 */ /* 0x000fc60008011602 */
[----:B0-----:R-:W-:Y:S01]  /*ff70*/  IMAD R12, R19, R4, R12 ;  /* 0x00000004130c7224 */ /* 0x001fe200078e020c */
[--C-:B------:R-:W-:Y:S02]  /*ff80*/  SHF.R.U64 R14, R15, UR7, R2.reuse ;  /* 0x000000070f0e7c19 */ /* 0x100fe40008001202 */
[----:B------:R-:W-:-:S03]  /*ff90*/  SHF.R.U32.HI R17, RZ, UR7, R2 ;  /* 0x00000007ff117c19 */ /* 0x000fc60008011602 */
[----:B------:R-:W-:Y:S02]  /*ffa0*/  IMAD.MOV.U32 R2, RZ, RZ, R14 ;  /* 0x000000ffff027224 */ /* 0x000fe400078e000e */
[----:B------:R-:W-:Y:S01]  /*ffb0*/  IMAD.MOV.U32 R3, RZ, RZ, R17 ;  /* 0x000000ffff037224 */ /* 0x000fe200078e0011 */
[----:B-12-4-:R-:W-:Y:S06]  /*ffc0*/  @!P0 BRA `(.L_x_314) ;  /* 0x0000000000288947 */ /* 0x016fec0003800000 */
[----:B------:R-:W-:Y:S02]  /*ffd0*/  ULDC UR7, c[0x0][0x64c] ;  /* 0x0001930000077ab9 */ /* 0x000fe40000000800 */
[----:B------:R-:W-:-:S05]  /*ffe0*/  IADD3 R3, P0, R14, UR7, RZ ;  /* 0x000000070e037c10 */ /* 0x000fca000ff1e0ff */
[----:B------:R-:W-:-:S04]  /*fff0*/  IMAD.X R17, RZ, RZ, R17, P0 ;  /* 0x000000ffff117224 */ /* 0x000fc800000e0611 */
[----:B------:R-:W-:-:S04]  /*10000*/  IMAD.WIDE.U32 R4, R17, UR10, RZ ;  /* 0x0000000a11047c25 */ /* 0x000fc8000f8e00ff */
[----:B------:R-:W-:-:S04]  /*10010*/  IMAD.WIDE.U32 R4, P0, R3, UR11, R4 ;  /* 0x0000000b03047c25 */ /* 0x000fc8000f800004 */
[----:B------:R-:W-:-:S04]  /*10020*/  IMAD.WIDE.U32 R2, R3, UR10, RZ ;  /* 0x0000000a03027c25 */ /* 0x000fc8000f8e00ff */
[----:B------:R-:W-:Y:S01]  /*10030*/  IMAD.MOV.U32 R2, RZ, RZ, R5 ;  /* 0x000000ffff027224 */ /* 0x000fe200078e0005 */
[----:B------:R-:W-:Y:S01]  /*10040*/  IADD3 RZ, P1, R3, R4, RZ ;  /* 0x0000000403ff7210 */ /* 0x000fe20007f3e0ff */
[----:B------:R-:W-:-:S04]  /*10050*/  IMAD.X R3, RZ, RZ, RZ, P0 ;  /* 0x000000ffff037224 */ /* 0x000fc800000e06ff */
[----:B------:R-:W-:-:S08]  /*10060*/  IMAD.WIDE.U32.X R2, R17, UR11, R2, P1 ;  /* 0x0000000b11027c25 */ /* 0x000fd000088e0402 */
.L_x_314:
[----:B------:R-:W-:Y:S01]  /*10070*/  ULDC UR7, c[0x0][0x648] ;  /* 0x0001920000077ab9 */ /* 0x000fe20000000800 */
[----:B------:R-:W-:Y:S01]  /*10080*/  LOP3.LUT R15, R15, UR6, RZ, 0xc0, !PT ;  /* 0x000000060f0f7c12 */ /* 0x000fe2000f8ec0ff */
[----:B------:R-:W-:Y:S01]  /*10090*/  IMAD.MOV R16, RZ, RZ, -R16 ;  /* 0x000000ffff107224 */ /* 0x000fe200078e0a10 */
[----:B------:R-:W-:Y:S01]  /*100a0*/  SHF.R.U64 R2, R2, UR7, R3 ;  /* 0x0000000702027c19 */ /* 0x000fe20008001203 */
[----:B------:R-:W-:Y:S01]  /*100b0*/  ULDC UR7, c[0x0][0x638] ;  /* 0x00018e0000077ab9 */ /* 0x000fe20000000800 */
[----:B------:R-:W-:Y:S01]  /*100c0*/  LOP3.LUT R7, R7, UR4, RZ, 0xc0, !PT ;  /* 0x0000000407077c12 */ /* 0x000fe2000f8ec0ff */
[----:B------:R-:W-:Y:S01]  /*100d0*/  @P4 IMAD R12, R13, R16, R10 ;  /* 0x000000100d0c4224 */ /* 0x000fe200078e020a */
[----:B------:R-:W-:Y:S01]  /*100e0*/  ULDC UR8, c[0x0][0x610] ;  /* 0x0001840000087ab9 */ /* 0x000fe20000000800 */
[----:B------:R-:W-:Y:S02]  /*100f0*/  IMAD.MOV R3, RZ, RZ, -R2 ;  /* 0x000000ffff037224 */ /* 0x000fe400078e0a02 */
[----:B------:R-:W-:-:S02]  /*10100*/  IMAD R5, R2, UR5, R15 ;  /* 0x0000000502057c24 */ /* 0x000fc4000f8e020f */
[----:B------:R-:W-:Y:S01]  /*10110*/  IMAD R14, R3, UR7, R14 ;  /* 0x00000007030e7c24 */ /* 0x000fe2000f8e020e */
[----:B------:R-:W-:Y:S01]  /*10120*/  ULDC UR7, c[0x0][0x600] ;  /* 0x0001800000077ab9 */ /* 0x000fe20000000800 */
[----:B------:R-:W-:Y:S02]  /*10130*/  IMAD R5, R5, UR8, R12 ;  /* 0x0000000805057c24 */ /* 0x000fe4000f8e020c */
[----:B------:R-:W-:Y:S02]  /*10140*/  IMAD R14, R14, UR7, R7 ;  /* 0x000000070e0e7c24 */ /* 0x000fe4000f8e0207 */
[----:B------:R-:W-:-:S03]  /*10150*/  IMAD.MOV.U32 R2, RZ, RZ, 0x1 ;  /* 0x00000001ff027424 */ /* 0x000fc600078e00ff */
[----:B------:R-:W-:Y:S02]  /*10160*/  SEL R7, R14, R5, !P4 ;  /* 0x000000050e077207 */ /* 0x000fe40006000000 */
[----:B------:R-:W-:-:S07]  /*10170*/  SEL R5, R5, R14, !P4 ;  /* 0x0000000e05057207 */ /* 0x000fce0006000000 */
.L_x_312:
[----:B------:R-:W-:Y:S05]  /*10180*/  BSYNC B1 ;  /* 0x0000000000017941 */ /* 0x000fea0003800000 */
.L_x_311:
[----:B------:R-:W-:-:S13]  /*10190*/  LOP3.LUT P0, RZ, R2, 0xff, RZ, 0xc0, !PT ;  /* 0x000000ff02ff7812 */ /* 0x000fda000780c0ff */
[----:B------:R-:W-:Y:S05]  /*101a0*/  @P0 BRA `(.L_x_315) ;  /* 0xfffffff4001c0947 */ /* 0x000fea000383ffff */
[----:B------:R-:W-:Y:S05]  /*101b0*/  BSYNC B0 ;  /* 0x0000000000007941 */ /* 0x000fea0003800000 */
.L_x_304:
[----:B------:R-:W-:-:S03]  /*101c0*/  UMOV UR7, 0xffffffff ;  /* 0xffffffff00077882 */ /* 0x000fc60000000000 */
[----:B------:R-:W-:Y:S05]  /*101d0*/  BRA.DIV UR7, `(.L_x_316) ;  /* 0x0000000e07207947 */ /* 0x000fea000b800000 */
[----:B------:R-:W-:-:S13]  /*101e0*/  ELECT P0, URZ, PT ;  /* 0x00000000003f782f */ /* 0x000fda0003800000 */
.L_x_344:
[----:B------:R-:W-:Y:S04]  /*101f0*/  BSSY B0, `(.L_x_317) ;  /* 0x00000aa000007945 */ /* 0x000fe80003800000 */
[----:B------:R-:W-:Y:S05]  /*10200*/  @!P0 BRA `(.L_x_318) ;  /* 0x0000000800a08947 */ /* 0x000fea0003800000 */
[----:B------:R-:W-:-:S04]  /*10210*/  ULOP3.LUT UR7, UR13, 0x2, URZ, 0xfc, !UPT ;  /* 0x000000020d077892 */ /* 0x000fc8000f8efc3f */
[----:B------:R-:W-:-:S06]  /*10220*/  UISETP.NE.AND UP0, UPT, UR7, 0x3, UPT ;  /* 0x000000030700788c */ /* 0x000fcc000bf05270 */
[----:B------:R-:W-:-:S13]  /*10230*/  PLOP3.LUT P0, PT, PT, PT, UP0, 0x80, 0x0 ;  /* 0x000000000000781c */ /* 0x000fda0003f0f008 */
[----:B------:R-:W-:Y:S05]  /*10240*/  @!P0 BRA `(.L_x_319) ;  /* 0x0000000000048947 */ /* 0x000fea0003800000 */
[----:B------:R-:W-:Y:S01]  /*10250*/  BPT.TRAP 0x1 ;  /* 0x000000040000795c */ /* 0x000fe20000300000 */
.L_x_319:
[----:B------:R-:W0:Y:S01]  /*10260*/  S2R R3, SR_CgaCtaId ;  /* 0x0000000000037919 */ /* 0x000e220000008800 */
[----:B------:R-:W-:Y:S02]  /*10270*/  MOV R2, 0x400 ;  /* 0x0000040000027802 */ /* 0x000fe40000000f00 */
[----:B------:R-:W-:Y:S02]  /*10280*/  SHF.L.U32 R4, R0, 0x1f, RZ ;  /* 0x0000001f00047819 */ /* 0x000fe400000006ff */
[----:B0-----:R-:W-:-:S05]  /*10290*/  LEA R2, R3, R2, 0x18 ;  /* 0x0000000203027211 */ /* 0x001fca00078ec0ff */
[----:B------:R-:W-:-:S04]  /*102a0*/  VIADD R2, R2, 0x90 ;  /* 0x0000009002027836 */ /* 0x000fc80000000000 */
[C---:B------:R-:W-:Y:S02]  /*102b0*/  IMAD R7, R9.reuse, 0x8, R2 ;  /* 0x0000000809077824 */ /* 0x040fe400078e0202 */
[----:B------:R-:W-:Y:S02]  /*102c0*/  VIADD R9, R9, 0x1 ;  /* 0x0000000109097836 */ /* 0x000fe40000000000 */
[----:B------:R-:W0:Y:S03]  /*102d0*/  SYNCS.PHASECHK.TRANS64.TRYWAIT P0, [R7+URZ], R4 ;  /* 0x00000004070075a7 */ /* 0x000e26000800017f */
[----:B------:R-:W-:-:S04]  /*102e0*/  ISETP.NE.AND P1, PT, R9, 0x12, PT ;  /* 0x000000120900780c */ /* 0x000fc80003f25270 */
[----:B------:R-:W-:Y:S02]  /*102f0*/  SEL R3, RZ, 0x1, P1 ;  /* 0x00000001ff037807 */ /* 0x000fe40000800000 */
[----:B------:R-:W-:Y:S02]  /*10300*/  SEL R9, R9, RZ, P1 ;  /* 0x000000ff09097207 */ /* 0x000fe40000800000 */
[----:B------:R-:W-:-:S03]  /*10310*/  LOP3.LUT R6, R0, R3, RZ, 0x3c, !PT ;  /* 0x0000000300067212 */ /* 0x000fc600078e3cff */
[----:B------:R-:W-:Y:S01]  /*10320*/  IMAD R8, R9, 0x8, R2 ;  /* 0x0000000809087824 */ /* 0x000fe200078e0202 */
[----:B------:R-:W-:Y:S01]  /*10330*/  SHF.L.U32 R5, R6, 0x1f, RZ ;  /* 0x0000001f06057819 */ /* 0x000fe200000006ff */
[----:B0-----:R-:W-:Y:S06]  /*10340*/  @!P0 BRA `(.L_x_320) ;  /* 0x0000000800e48947 */ /* 0x001fec0003800000 */
.L_x_345:
[----:B------:R-:W1:Y:S01]  /*10350*/  SYNCS.PHASECHK.TRANS64.TRYWAIT P0, [R8+URZ], R5 ;  /* 0x00000005080075a7 */ /* 0x000e62000800017f */
[----:B------:R-:W-:-:S05]  /*10360*/  VIADD R0, R9, 0x1 ;  /* 0x0000000109007836 */ /* 0x000fca0000000000 */
[----:B------:R-:W-:-:S04]  /*10370*/  ISETP.NE.AND P1, PT, R0, 0x12, PT ;  /* 0x000000120000780c */ /* 0x000fc80003f25270 */
[----:B------:R-:W-:Y:S02]  /*10380*/  SEL R3, RZ, 0x1, P1 ;  /* 0x00000001ff037807 */ /* 0x000fe40000800000 */
[----:B0-----:R-:W-:Y:S02]  /*10390*/  SEL R7, R0, RZ, P1 ;  /* 0x000000ff00077207 */ /* 0x001fe40000800000 */
[----:B------:R-:W-:-:S03]  /*103a0*/  LOP3.LUT R6, R6, R3, RZ, 0x3c, !PT ;  /* 0x0000000306067212 */ /* 0x000fc600078e3cff */
[----:B------:R-:W-:Y:S01]  /*103b0*/  IMAD R9, R7, 0x8, R2 ;  /* 0x0000000807097824 */ /* 0x000fe200078e0202 */
[----:B------:R-:W-:Y:S01]  /*103c0*/  SHF.L.U32 R4, R6, 0x1f, RZ ;  /* 0x0000001f06047819 */ /* 0x000fe200000006ff */
[----:B-1----:R-:W-:Y:S06]  /*103d0*/  @!P0 BRA `(.L_x_321) ;  /* 0x0000000800d48947 */ /* 0x002fec0003800000 */
.L_x_346:
[----:B------:R-:W1:Y:S01]  /*103e0*/  SYNCS.PHASECHK.TRANS64.TRYWAIT P0, [R9+URZ], R4 ;  /* 0x00000004090075a7 */ /* 0x000e62000800017f */
[----:B------:R-:W-:-:S05]  /*103f0*/  VIADD R0, R7, 0x1 ;  /* 0x0000000107007836 */ /* 0x000fca0000000000 */
[----:B------:R-:W-:-:S04]  /*10400*/  ISETP.NE.AND P1, PT, R0, 0x12, PT ;  /* 0x000000120000780c */ /* 0x000fc80003f25270 */
[----:B------:R-:W-:Y:S02]  /*10410*/  SEL R3, RZ, 0x1, P1 ;  /* 0x00000001ff037807 */ /* 0x000fe40000800000 */
[----:B------:R-:W-:Y:S02]  /*10420*/  SEL R7, R0, RZ, P1 ;  /* 0x000000ff00077207 */ /* 0x000fe40000800000 */
[----:B------:R-:W-:-:S03]  /*10430*/  LOP3.LUT R6, R6, R3, RZ, 0x3c, !PT ;  /* 0x0000000306067212 */ /* 0x000fc600078e3cff */
[----:B0-----:R-:W-:Y:S01]  /*10440*/  IMAD R8, R7, 0x8, R2 ;  /* 0x0000000807087824 */ /* 0x001fe200078e0202 */
[----:B------:R-:W-:Y:S01]  /*10450*/  SHF.L.U32 R5, R6, 0x1f, RZ ;  /* 0x0000001f06057819 */ /* 0x000fe200000006ff */
[----:B-1----:R-:W-:Y:S06]  /*10460*/  @!P0 BRA `(.L_x_322) ;  /* 0x0000000800c48947 */ /* 0x002fec0003800000 */
.L_x_347:
        /* <DEDUP_REMOVED lines=9> */
.L_x_348:
        /* <DEDUP_REMOVED lines=9> */
.L_x_349:
        /* <DEDUP_REMOVED lines=9> */
.L_x_350:
        /* <DEDUP_REMOVED lines=9> */
.L_x_351:
        /* <DEDUP_REMOVED lines=9> */
.L_x_352:
        /* <DEDUP_REMOVED lines=9> */
.L_x_353:
        /* <DEDUP_REMOVED lines=9> */
.L_x_354:
        /* <DEDUP_REMOVED lines=9> */
.L_x_355:
        /* <DEDUP_REMOVED lines=9> */
.L_x_356:
        /* <DEDUP_REMOVED lines=9> */
.L_x_357:
        /* <DEDUP_REMOVED lines=9> */
.L_x_358:
        /* <DEDUP_REMOVED lines=9> */
.L_x_359:
[----:B------:R-:W1:Y:S01]  /*10b30*/  SYNCS.PHASECHK.TRANS64.TRYWAIT P0, [R8+URZ], R5 ;  /* 0x00000005080075a7 */ /* 0x000e62000800017f */
[----:B------:R-:W-:-:S05]  /*10b40*/  VIADD R0, R7, 0x1 ;  /* 0x0000000107007836 */ /* 0x000fca0000000000 */
[----:B------:R-:W-:-:S04]  /*10b50*/  ISETP.NE.AND P1, PT, R0, 0x12, PT ;  /* 0x000000120000780c */ /* 0x000fc80003f25270 */
[----:B------:R-:W-:Y:S02]  /*10b60*/  SEL R3, RZ, 0x1, P1 ;  /* 0x00000001ff037807 */ /* 0x000fe40000800000 */
[----:B------:R-:W-:Y:S02]  /*10b70*/  SEL R7, R0, RZ, P1 ;  /* 0x000000ff00077207 */ /* 0x000fe40000800000 */
[----:B0-----:R-:W-:-:S03]  /*10b80*/  LOP3.LUT R9, R6, R3, RZ, 0x3c, !PT ;  /* 0x0000000306097212 */ /* 0x001fc600078e3cff */
[----:B------:R-:W-:Y:S01]  /*10b90*/  IMAD R11, R7, 0x8, R2 ;  /* 0x00000008070b7824 */ /* 0x000fe200078e0202 */
[----:B------:R-:W-:Y:S01]  /*10ba0*/  SHF.L.U32 R6, R9, 0x1f, RZ ;  /* 0x0000001f09067819 */ /* 0x000fe200000006ff */
[----:B-1----:R-:W-:Y:S06]  /*10bb0*/  @!P0 BRA `(.L_x_335) ;  /* 0x0000000400f48947 */ /* 0x002fec0003800000 */
.L_x_360:
[----:B------:R-:W1:Y:S01]  /*10bc0*/  SYNCS.PHASECHK.TRANS64.TRYWAIT P0, [R11+URZ], R6 ;  /* 0x000000060b0075a7 */ /* 0x000e62000800017f */
[----:B------:R-:W-:-:S05]  /*10bd0*/  VIADD R0, R7, 0x1 ;  /* 0x0000000107007836 */ /* 0x000fca0000000000 */
[----:B------:R-:W-:-:S04]  /*10be0*/  ISETP.NE.AND P1, PT, R0, 0x12, PT ;  /* 0x000000120000780c */ /* 0x000fc80003f25270 */
[----:B------:R-:W-:Y:S02]  /*10bf0*/  SEL R4, RZ, 0x1, P1 ;  /* 0x00000001ff047807 */ /* 0x000fe40000800000 */
[----:B------:R-:W-:Y:S02]  /*10c00*/  SEL R3, R0, RZ, P1 ;  /* 0x000000ff00037207 */ /* 0x000fe40000800000 */
[----:B------:R-:W-:Y:S01]  /*10c10*/  LOP3.LUT R0, R9, R4, RZ, 0x3c, !PT ;  /* 0x0000000409007212 */ /* 0x000fe200078e3cff */
[----:B-1----:R-:W-:Y:S06]  /*10c20*/  @!P0 BRA `(.L_x_336) ;  /* 0x0000000400ec8947 */ /* 0x002fec0003800000 */
.L_x_361:
[----:B------:R-:W-:Y:S01]  /*10c30*/  IMAD R3, R3, 0x8, R2 ;  /* 0x0000000803037824 */ /* 0x000fe200078e0202 */
[----:B------:R-:W-:-:S07]  /*10c40*/  SHF.L.U32 R0, R0, 0x1f, RZ ;  /* 0x0000001f00007819 */ /* 0x000fce00000006ff */
.L_x_337:
[----:B--2---:R2:W3:Y:S02]  /*10c50*/  SYNCS.PHASECHK.TRANS64.TRYWAIT P0, [R3+URZ], R0 ;  /* 0x00000000030075a7 */ /* 0x0044e4000800017f */
[----:B---3--:R-:W-:Y:S05]  /*10c60*/  @!P0 NANOSLEEP.SYNCS 0x989680 ;  /* 0x009896800000895d */ /* 0x008fea0003900000 */
[----:B------:R-:W3:Y:S02]  /*10c70*/  @!P0 SYNCS.PHASECHK.TRANS64 P0, [R3+URZ], R0 ;  /* 0x00000000030085a7 */ /* 0x000ee4000800007f */
[----:B---3--:R-:W-:Y:S05]  /*10c80*/  @!P0 BRA `(.L_x_337) ;  /* 0xfffffffc00f08947 */ /* 0x008fea000383ffff */
.L_x_318:
[----:B------:R-:W-:Y:S05]  /*10c90*/  BSYNC B0 ;  /* 0x0000000000007941 */ /* 0x000fea0003800000 */
.L_x_317:
[----:B------:R-:W-:Y:S05]  /*10ca0*/  EXIT ;  /* 0x000000000000794d */ /* 0x000fea0003800000 */
.L_x_22:
[----:B-1----:R-:W-:-:S04]  /*10cb0*/  IMAD.U32 R3, RZ, RZ, UR7 ;  /* 0x00000007ff037e24 */ /* 0x002fc8000f8e00ff */
[----:B------:R1:W3:Y:S03]  /*10cc0*/  SYNCS.PHASECHK.TRANS64.TRYWAIT P1, [R3+URZ], R0 ;  /* 0x00000000030075a7 */ /* 0x0002e6000802017f */
[----:B---3--:R-:W-:Y:S05]  /*10cd0*/  @!P1 NANOSLEEP.SYNCS 0x989680 ;  /* 0x009896800000995d */ /* 0x008fea0003900000 */
[----:B------:R-:W3:Y:S02]  /*10ce0*/  @!P1 SYNCS.PHASECHK.TRANS64 P1, [R3+URZ], R0 ;  /* 0x00000000030095a7 */ /* 0x000ee4000802007f */
[----:B---3--:R-:W-:Y:S05]  /*10cf0*/  @!P1 BRA `(.L_x_22) ;  /* 0xfffffffc00ec9947 */ /* 0x008fea000383ffff */
[----:B------:R-:W-:Y:S05]  /*10d00*/  BRA `(.L_x_21) ;  /* 0xffffff1000a87947 */ /* 0x000fea000383ffff */
.L_x_28:
[----:B-----5:R1:W-:Y:S02]  /*10d10*/  STL [R1+0x8c], R0 ;  /* 0x00008c0001007387 */ /* 0x0203e40000100800 */
[----:B-1----:R-:W-:-:S04]  /*10d20*/  IMAD.U32 R0, RZ, RZ, UR9 ;  /* 0x00000009ff007e24 */ /* 0x002fc8000f8e00ff */
[----:B------:R1:W4:Y:S03]  /*10d30*/  SYNCS.PHASECHK.TRANS64.TRYWAIT P1, [R0+URZ], R229 ;  /* 0x000000e5000075a7 */ /* 0x000326000802017f */
[----:B----4-:R-:W-:Y:S05]  /*10d40*/  @!P1 NANOSLEEP.SYNCS 0x989680 ;  /* 0x009896800000995d */ /* 0x010fea0003900000 */
[----:B------:R1:W4:Y:S02]  /*10d50*/  @!P1 SYNCS.PHASECHK.TRANS64 P1, [R0+URZ], R229 ;  /* 0x000000e5000095a7 */ /* 0x000324000802007f */
[----:B-1----:R1:W5:Y:S02]  /*10d60*/  LDL.LU R0, [R1+0x8c] ;  /* 0x00008c0001007983 */ /* 0x0023640000300800 */
[----:B-1--4-:R-:W-:Y:S05]  /*10d70*/  @!P1 BRA `(.L_x_28) ;  /* 0xfffffffc00e49947 */ /* 0x012fea000383ffff */
[----:B------:R-:W-:Y:S05]  /*10d80*/  BRA `(.L_x_27) ;  /* 0xffffff24000c7947 */ /* 0x000fea000383ffff */
.L_x_305:
[----:B------:R-:W-:Y:S01]  /*10d90*/  BSSY B1, `(.L_x_338) ;  /* 0x0000006000017945 */ /* 0x000fe20003800000 */
[----:B------:R-:W-:-:S07]  /*10da0*/  IMAD.MOV.U32 R2, RZ, RZ, -0x1 ;  /* 0xffffffffff027424 */ /* 0x000fce00078e00ff */
[----:B------:R-:W-:Y:S05]  /*10db0*/  WARPSYNC.COLLECTIVE R2, `(.L_x_339) ;  /* 0x00000000020c7348 */ /* 0x000fea0003c00000 */
[----:B------:R-:W-:Y:S02]  /*10dc0*/  ELECT P0, UR62, PT ;  /* 0x00000000003e782f */ /* 0x000fe40003800000 */
[----:B------:R-:W-:Y:S01]  /*10dd0*/  MOV R2, UR62 ;  /* 0x0000003e00027c02 */ /* 0x000fe20008000f00 */
[----:B------:R-:W-:Y:S10]  /*10de0*/  ENDCOLLECTIVE ;  /* 0x000000000000791b */ /* 0x000ff40003800000 */
.L_x_339:
[----:B------:R-:W-:Y:S05]  /*10df0*/  BSYNC B1 ;  /* 0x0000000000017941 */ /* 0x000fea0003800000 */
.L_x_338:
[----:B------:R-:W-:Y:S05]  /*10e00*/  BRA `(.L_x_340) ;  /* 0xffffffe800107947 */ /* 0x000fea000383ffff */
.L_x_308:
[----:B0-----:R0:W2:Y:S02]  /*10e10*/  SYNCS.PHASECHK.TRANS64.TRYWAIT P0, [R13+URZ+0x90], R4 ;  /* 0x000090040d0075a7 */ /* 0x0010a4000800017f */
[----:B--2---:R-:W-:Y:S05]  /*10e20*/  @!P0 NANOSLEEP.SYNCS 0x989680 ;  /* 0x009896800000895d */ /* 0x004fea0003900000 */
[----:B------:R-:W2:Y:S02]  /*10e30*/  @!P0 SYNCS.PHASECHK.TRANS64 P0, [R13+URZ+0x90], R4 ;  /* 0x000090040d0085a7 */ /* 0x000ea4000800007f */
[----:B--2---:R-:W-:Y:S05]  /*10e40*/  @!P0 BRA `(.L_x_308) ;  /* 0xfffffffc00f08947 */ /* 0x004fea000383ffff */
[----:B------:R-:W-:Y:S05]  /*10e50*/  BRA `(.L_x_341) ;  /* 0xffffffe800547947 */ /* 0x000fea000383ffff */
.L_x_316:
[----:B------:R-:W-:Y:S01]  /*10e60*/  BSSY B0, `(.L_x_342) ;  /* 0x0000006000007945 */ /* 0x000fe20003800000 */
[----:B------:R-:W-:-:S07]  /*10e70*/  IMAD.MOV.U32 R2, RZ, RZ, -0x1 ;  /* 0xffffffffff027424 */ /* 0x000fce00078e00ff */
[----:B------:R-:W-:Y:S05]  /*10e80*/  WARPSYNC.COLLECTIVE R2, `(.L_x_343) ;  /* 0x00000000020c7348 */ /* 0x000fea0003c00000 */
[----:B------:R-:W-:Y:S02]  /*10e90*/  ELECT P0, UR62, PT ;  /* 0x00000000003e782f */ /* 0x000fe40003800000 */
[----:B------:R-:W-:Y:S01]  /*10ea0*/  MOV R2, UR62 ;  /* 0x0000003e00027c02 */ /* 0x000fe20008000f00 */
[----:B------:R-:W-:Y:S10]  /*10eb0*/  ENDCOLLECTIVE ;  /* 0x000000000000791b */ /* 0x000ff40003800000 */
.L_x_343:
[----:B------:R-:W-:Y:S05]  /*10ec0*/  BSYNC B0 ;  /* 0x0000000000007941 */ /* 0x000fea0003800000 */
.L_x_342:
[----:B------:R-:W-:Y:S05]  /*10ed0*/  BRA `(.L_x_344) ;  /* 0xfffffff000c47947 */ /* 0x000fea000383ffff */
.L_x_320:
[----:B0-----:R0:W1:Y:S02]  /*10ee0*/  SYNCS.PHASECHK.TRANS64.TRYWAIT P0, [R7+URZ], R4 ;  /* 0x00000004070075a7 */ /* 0x001064000800017f */
[----:B-1----:R-:W-:Y:S05]  /*10ef0*/  @!P0 NANOSLEEP.SYNCS 0x989680 ;  /* 0x009896800000895d */ /* 0x002fea0003900000 */
[----:B------:R-:W1:Y:S02]  /*10f00*/  @!P0 SYNCS.PHASECHK.TRANS64 P0, [R7+URZ], R4 ;  /* 0x00000004070085a7 */ /* 0x000e64000800007f */
[----:B-1----:R-:W-:Y:S05]  /*10f10*/  @!P0 BRA `(.L_x_320) ;  /* 0xfffffffc00f08947 */ /* 0x002fea000383ffff */
[----:B------:R-:W-:Y:S05]  /*10f20*/  BRA `(.L_x_345) ;  /* 0xfffffff400087947 */ /* 0x000fea000383ffff */
.L_x_321:
[----:B0-----:R0:W1:Y:S02]  /*10f30*/  SYNCS.PHASECHK.TRANS64.TRYWAIT P0, [R8+URZ], R5 ;  /* 0x00000005080075a7 */ /* 0x001064000800017f */
[----:B-1----:R-:W-:Y:S05]  /*10f40*/  @!P0 NANOSLEEP.SYNCS 0x989680 ;  /* 0x009896800000895d */ /* 0x002fea0003900000 */
[----:B------:R-:W1:Y:S02]  /*10f50*/  @!P0 SYNCS.PHASECHK.TRANS64 P0, [R8+URZ], R5 ;  /* 0x00000005080085a7 */ /* 0x000e64000800007f */
[----:B-1----:R-:W-:Y:S05]  /*10f60*/  @!P0 BRA `(.L_x_321) ;  /* 0xfffffffc00f08947 */ /* 0x002fea000383ffff */
[----:B------:R-:W-:Y:S05]  /*10f70*/  BRA `(.L_x_346) ;  /* 0xfffffff400187947 */ /* 0x000fea000383ffff */
.L_x_322:
[----:B0-----:R0:W1:Y:S02]  /*10f80*/  SYNCS.PHASECHK.TRANS64.TRYWAIT P0, [R9+URZ], R4 ;  /* 0x00000004090075a7 */ /* 0x001064000800017f */
[----:B-1----:R-:W-:Y:S05]  /*10f90*/  @!P0 NANOSLEEP.SYNCS 0x989680 ;  /* 0x009896800000895d */ /* 0x002fea0003900000 */
[----:B------:R-:W1:Y:S02]  /*10fa0*/  @!P0 SYNCS.PHASECHK.TRANS64 P0, [R9+URZ], R4 ;  /* 0x00000004090085a7 */ /* 0x000e64000800007f */
[----:B-1----:R-:W-:Y:S05]  /*10fb0*/  @!P0 BRA `(.L_x_322) ;  /* 0xfffffffc00f08947 */ /* 0x002fea000383ffff */
[----:B------:R-:W-:Y:S05]  /*10fc0*/  BRA `(.L_x_347) ;  /* 0xfffffff400287947 */ /* 0x000fea000383ffff */
.L_x_323:
[----:B0-----:R0:W1:Y:S02]  /*10fd0*/  SYNCS.PHASECHK.TRANS64.TRYWAIT P0, [R8+URZ], R5 ;  /* 0x00000005080075a7 */ /* 0x001064000800017f */
[----:B-1----:R-:W-:Y:S05]  /*10fe0*/  @!P0 NANOSLEEP.SYNCS 0x989680 ;  /* 0x009896800000895d */ /* 0x002fea0003900000 */
[----:B------:R-:W1:Y:S02]  /*10ff0*/  @!P0 SYNCS.PHASECHK.TRANS64 P0, [R8+URZ], R5 ;  /* 0x00000005080085a7 */ /* 0x000e64000800007f */
[----:B-1----:R-:W-:Y:S05]  /*11000*/  @!P0 BRA `(.L_x_323) ;  /* 0xfffffffc00f08947 */ /* 0x002fea000383ffff */
[----:B------:R-:W-:Y:S05]  /*11010*/  BRA `(.L_x_348) ;  /* 0xfffffff400387947 */ /* 0x000fea000383ffff */
.L_x_324:
[----:B0-----:R0:W1:Y:S02]  /*11020*/  SYNCS.PHASECHK.TRANS64.TRYWAIT P0, [R9+URZ], R4 ;  /* 0x00000004090075a7 */ /* 0x001064000800017f */
[----:B-1----:R-:W-:Y:S05]  /*11030*/  @!P0 NANOSLEEP.SYNCS 0x989680 ;  /* 0x009896800000895d */ /* 0x002fea0003900000 */
[----:B------:R-:W1:Y:S02]  /*11040*/  @!P0 SYNCS.PHASECHK.TRANS64 P0, [R9+URZ], R4 ;  /* 0x00000004090085a7 */ /* 0x000e64000800007f */
[----:B-1----:R-:W-:Y:S05]  /*11050*/  @!P0 BRA `(.L_x_324) ;  /* 0xfffffffc00f08947 */ /* 0x002fea000383ffff */
[----:B------:R-:W-:Y:S05]  /*11060*/  BRA `(.L_x_349) ;  /* 0xfffffff400487947 */ /* 0x000fea000383ffff */
.L_x_325:
[----:B0-----:R0:W1:Y:S02]  /*11070*/  SYNCS.PHASECHK.TRANS64.TRYWAIT P0, [R8+URZ], R5 ;  /* 0x00000005080075a7 */ /* 0x001064000800017f */
[----:B-1----:R-:W-:Y:S05]  /*11080*/  @!P0 NANOSLEEP.SYNCS 0x989680 ;  /* 0x009896800000895d */ /* 0x002fea0003900000 */
[----:B------:R-:W1:Y:S02]  /*11090*/  @!P0 SYNCS.PHASECHK.TRANS64 P0, [R8+URZ], R5 ;  /* 0x00000005080085a7 */ /* 0x000e64000800007f */
[----:B-1----:R-:W-:Y:S05]  /*110a0*/  @!P0 BRA `(.L_x_325) ;  /* 0xfffffffc00f08947 */ /* 0x002fea000383ffff */
[----:B------:R-:W-:Y:S05]  /*110b0*/  BRA `(.L_x_350) ;  /* 0xfffffff400587947 */ /* 0x000fea000383ffff */
.L_x_326:
[----:B0-----:R0:W1:Y:S02]  /*110c0*/  SYNCS.PHASECHK.TRANS64.TRYWAIT P0, [R9+URZ], R4 ;  /* 0x00000004090075a7 */ /* 0x001064000800017f */
[----:B-1----:R-:W-:Y:S05]  /*110d0*/  @!P0 NANOSLEEP.SYNCS 0x989680 ;  /* 0x009896800000895d */ /* 0x002fea0003900000 */
[----:B------:R-:W1:Y:S02]  /*110e0*/  @!P0 SYNCS.PHASECHK.TRANS64 P0, [R9+URZ], R4 ;  /* 0x00000004090085a7 */ /* 0x000e64000800007f */
[----:B-1----:R-:W-:Y:S05]  /*110f0*/  @!P0 BRA `(.L_x_326) ;  /* 0xfffffffc00f08947 */ /* 0x002fea000383ffff */
[----:B------:R-:W-:Y:S05]  /*11100*/  BRA `(.L_x_351) ;  /* 0xfffffff400687947 */ /* 0x000fea000383ffff */
.L_x_327:
[----:B0-----:R0:W1:Y:S02]  /*11110*/  SYNCS.PHASECHK.TRANS64.TRYWAIT P0, [R8+URZ], R5 ;  /* 0x00000005080075a7 */ /* 0x001064000800017f */
[----:B-1----:R-:W-:Y:S05]  /*11120*/  @!P0 NANOSLEEP.SYNCS 0x989680 ;  /* 0x009896800000895d */ /* 0x002fea0003900000 */
[----:B------:R-:W1:Y:S02]  /*11130*/  @!P0 SYNCS.PHASECHK.TRANS64 P0, [R8+URZ], R5 ;  /* 0x00000005080085a7 */ /* 0x000e64000800007f */
[----:B-1----:R-:W-:Y:S05]  /*11140*/  @!P0 BRA `(.L_x_327) ;  /* 0xfffffffc00f08947 */ /* 0x002fea000383ffff */
[----:B------:R-:W-:Y:S05]  /*11150*/  BRA `(.L_x_352) ;  /* 0xfffffff400787947 */ /* 0x000fea000383ffff */
.L_x_328:
[----:B0-----:R0:W1:Y:S02]  /*11160*/  SYNCS.PHASECHK.TRANS64.TRYWAIT P0, [R9+URZ], R4 ;  /* 0x00000004090075a7 */ /* 0x001064000800017f */
[----:B-1----:R-:W-:Y:S05]  /*11170*/  @!P0 NANOSLEEP.SYNCS 0x989680 ;  /* 0x009896800000895d */ /* 0x002fea0003900000 */
[----:B------:R-:W1:Y:S02]  /*11180*/  @!P0 SYNCS.PHASECHK.TRANS64 P0, [R9+URZ], R4 ;  /* 0x00000004090085a7 */ /* 0x000e64000800007f */
[----:B-1----:R-:W-:Y:S05]  /*11190*/  @!P0 BRA `(.L_x_328) ;  /* 0xfffffffc00f08947 */ /* 0x002fea000383ffff */
[----:B------:R-:W-:Y:S05]  /*111a0*/  BRA `(.L_x_353) ;  /* 0xfffffff400887947 */ /* 0x000fea000383ffff */
.L_x_329:
[----:B0-----:R0:W1:Y:S02]  /*111b0*/  SYNCS.PHASECHK.TRANS64.TRYWAIT P0, [R8+URZ], R5 ;  /* 0x00000005080075a7 */ /* 0x001064000800017f */
[----:B-1----:R-:W-:Y:S05]  /*111c0*/  @!P0 NANOSLEEP.SYNCS 0x989680 ;  /* 0x009896800000895d */ /* 0x002fea0003900000 */
[----:B------:R-:W1:Y:S02]  /*111d0*/  @!P0 SYNCS.PHASECHK.TRANS64 P0, [R8+URZ], R5 ;  /* 0x00000005080085a7 */ /* 0x000e64000800007f */
[----:B-1----:R-:W-:Y:S05]  /*111e0*/  @!P0 BRA `(.L_x_329) ;  /* 0xfffffffc00f08947 */ /* 0x002fea000383ffff */
[----:B------:R-:W-:Y:S05]  /*111f0*/  BRA `(.L_x_354) ;  /* 0xfffffff400987947 */ /* 0x000fea000383ffff */
.L_x_330:
[----:B0-----:R0:W1:Y:S02]  /*11200*/  SYNCS.PHASECHK.TRANS64.TRYWAIT P0, [R9+URZ], R4 ;  /* 0x00000004090075a7 */ /* 0x001064000800017f */
[----:B-1----:R-:W-:Y:S05]  /*11210*/  @!P0 NANOSLEEP.SYNCS 0x989680 ;  /* 0x009896800000895d */ /* 0x002fea0003900000 */
[----:B------:R-:W1:Y:S02]  /*11220*/  @!P0 SYNCS.PHASECHK.TRANS64 P0, [R9+URZ], R4 ;  /* 0x00000004090085a7 */ /* 0x000e64000800007f */
[----:B-1----:R-:W-:Y:S05]  /*11230*/  @!P0 BRA `(.L_x_330) ;  /* 0xfffffffc00f08947 */ /* 0x002fea000383ffff */
[----:B------:R-:W-:Y:S05]  /*11240*/  BRA `(.L_x_355) ;  /* 0xfffffff400a87947 */ /* 0x000fea000383ffff */
.L_x_331:
[----:B0-----:R0:W1:Y:S02]  /*11250*/  SYNCS.PHASECHK.TRANS64.TRYWAIT P0, [R8+URZ], R5 ;  /* 0x00000005080075a7 */ /* 0x001064000800017f */
[----:B-1----:R-:W-:Y:S05]  /*11260*/  @!P0 NANOSLEEP.SYNCS 0x989680 ;  /* 0x009896800000895d */ /* 0x002fea0003900000 */
[----:B------:R-:W1:Y:S02]  /*11270*/  @!P0 SYNCS.PHASECHK.TRANS64 P0, [R8+URZ], R5 ;  /* 0x00000005080085a7 */ /* 0x000e64000800007f */
[----:B-1----:R-:W-:Y:S05]  /*11280*/  @!P0 BRA `(.L_x_331) ;  /* 0xfffffffc00f08947 */ /* 0x002fea000383ffff */
[----:B------:R-:W-:Y:S05]  /*11290*/  BRA `(.L_x_356) ;  /* 0xfffffff400b87947 */ /* 0x000fea000383ffff */
.L_x_332:
[----:B0-----:R0:W1:Y:S02]  /*112a0*/  SYNCS.PHASECHK.TRANS64.TRYWAIT P0, [R9+URZ], R4 ;  /* 0x00000004090075a7 */ /* 0x001064000800017f */
[----:B-1----:R-:W-:Y:S05]  /*112b0*/  @!P0 NANOSLEEP.SYNCS 0x989680 ;  /* 0x009896800000895d */ /* 0x002fea0003900000 */
[----:B------:R-:W1:Y:S02]  /*112c0*/  @!P0 SYNCS.PHASECHK.TRANS64 P0, [R9+URZ], R4 ;  /* 0x00000004090085a7 */ /* 0x000e64000800007f */
[----:B-1----:R-:W-:Y:S05]  /*112d0*/  @!P0 BRA `(.L_x_332) ;  /* 0xfffffffc00f08947 */ /* 0x002fea000383ffff */
[----:B------:R-:W-:Y:S05]  /*112e0*/  BRA `(.L_x_357) ;  /* 0xfffffff400c87947 */ /* 0x000fea000383ffff */
.L_x_333:
[----:B0-----:R0:W1:Y:S02]  /*112f0*/  SYNCS.PHASECHK.TRANS64.TRYWAIT P0, [R8+URZ], R5 ;  /* 0x00000005080075a7 */ /* 0x001064000800017f */
[----:B-1----:R-:W-:Y:S05]  /*11300*/  @!P0 NANOSLEEP.SYNCS 0x989680 ;  /* 0x009896800000895d */ /* 0x002fea0003900000 */
[----:B------:R-:W1:Y:S02]  /*11310*/  @!P0 SYNCS.PHASECHK.TRANS64 P0, [R8+URZ], R5 ;  /* 0x00000005080085a7 */ /* 0x000e64000800007f */
[----:B-1----:R-:W-:Y:S05]  /*11320*/  @!P0 BRA `(.L_x_333) ;  /* 0xfffffffc00f08947 */ /* 0x002fea000383ffff */
[----:B------:R-:W-:Y:S05]  /*11330*/  BRA `(.L_x_358) ;  /* 0xfffffff400d87947 */ /* 0x000fea000383ffff */
.L_x_334:
[----:B0-----:R0:W1:Y:S02]  /*11340*/  SYNCS.PHASECHK.TRANS64.TRYWAIT P0, [R9+URZ], R4 ;  /* 0x00000004090075a7 */ /* 0x001064000800017f */
[----:B-1----:R-:W-:Y:S05]  /*11350*/  @!P0 NANOSLEEP.SYNCS 0x989680 ;  /* 0x009896800000895d */ /* 0x002fea0003900000 */
[----:B------:R-:W1:Y:S02]  /*11360*/  @!P0 SYNCS.PHASECHK.TRANS64 P0, [R9+URZ], R4 ;  /* 0x00000004090085a7 */ /* 0x000e64000800007f */
[----:B-1----:R-:W-:Y:S05]  /*11370*/  @!P0 BRA `(.L_x_334) ;  /* 0xfffffffc00f08947 */ /* 0x002fea000383ffff */
[----:B------:R-:W-:Y:S05]  /*11380*/  BRA `(.L_x_359) ;  /* 0xfffffff400e87947 */ /* 0x000fea000383ffff */
.L_x_335:
[----:B0-----:R0:W1:Y:S02]  /*11390*/  SYNCS.PHASECHK.TRANS64.TRYWAIT P0, [R8+URZ], R5 ;  /* 0x00000005080075a7 */ /* 0x001064000800017f */
[----:B-1----:R-:W-:Y:S05]  /*113a0*/  @!P0 NANOSLEEP.SYNCS 0x989680 ;  /* 0x009896800000895d */ /* 0x002fea0003900000 */
[----:B------:R-:W1:Y:S02]  /*113b0*/  @!P0 SYNCS.PHASECHK.TRANS64 P0, [R8+URZ], R5 ;  /* 0x00000005080085a7 */ /* 0x000e64000800007f */
[----:B-1----:R-:W-:Y:S05]  /*113c0*/  @!P0 BRA `(.L_x_335) ;  /* 0xfffffffc00f08947 */ /* 0x002fea000383ffff */
[----:B------:R-:W-:Y:S05]  /*113d0*/  BRA `(.L_x_360) ;  /* 0xfffffff400f87947 */ /* 0x000fea000383ffff */
.L_x_336:
[----:B-1----:R1:W2:Y:S02]  /*113e0*/  SYNCS.PHASECHK.TRANS64.TRYWAIT P0, [R11+URZ], R6 ;  /* 0x000000060b0075a7 */ /* 0x0022a4000800017f */
[----:B--2---:R-:W-:Y:S05]  /*113f0*/  @!P0 NANOSLEEP.SYNCS 0x989680 ;  /* 0x009896800000895d */ /* 0x004fea0003900000 */
[----:B------:R-:W2:Y:S02]  /*11400*/  @!P0 SYNCS.PHASECHK.TRANS64 P0, [R11+URZ], R6 ;  /* 0x000000060b0085a7 */ /* 0x000ea4000800007f */
[----:B--2---:R-:W-:Y:S05]  /*11410*/  @!P0 BRA `(.L_x_336) ;  /* 0xfffffffc00f08947 */ /* 0x004fea000383ffff */
[----:B------:R-:W-:Y:S05]  /*11420*/  BRA `(.L_x_361) ;  /* 0xfffffff800007947 */ /* 0x000fea000383ffff */
.L_x_362:
[----:B------:R-:W-:-:S00]  /*11430*/  BRA `(.L_x_362) ;  /* 0xfffffffc00fc7947 */ /* 0x000fc0000383ffff */
[----:B------:R-:W-:-:S00]  /*11440*/  NOP ;  /* 0x0000000000007918 */ /* 0x000fc00000000000 */
        /* <DEDUP_REMOVED lines=11> */
.L_x_363:


//--------------------- .nv.shared._ZN7cutlass13device_kernelINS_4gemm6kernel13GemmUniversalIN4cute5tupleIJiiiiEEENS1_10collective13CollectiveMmaINS1_37MainloopSm90TmaGmmaWarpSpecializedFP8ILi18ENS5_IJNS4_1CILi1EEENSA_ILi4EEESB_EEENS1_35KernelTmaWarpSpecializedCooperativeEEENS5_IJNSA_ILi256EEENSA_ILi128EEENSA_ILi32EEEEEENS_12float_e5m2_tENS5_IJlSB_lEEESK_SL_NS4_8TiledMMAINS4_8MMA_AtomIJNS4_4SM904GMMA31MMA_64x128x32_F32E5M2E5M2_SS_TNILNSP_7ScaleInE1ELSR_1EEEEEENS4_6LayoutINS5_IJNSA_ILi2EEESB_SB_EEENS5_IJSB_NSA_ILi0EEESX_EEEEENS5_IJNS4_10UnderscoreES10_S10_EEEEENS4_23SM90_TMA_LOAD_MULTICASTENS4_14ComposedLayoutINS4_7SwizzleILi1ELi4ELi3EEENS4_18smem_ptr_flag_bitsILi8EEENSU_INS5_IJNSA_ILi8EEESI_EEENS5_IJSI_SB_EEEEEEEvNS4_8identityENS4_13SM90_TMA_LOADES1D_vS1E_EENS_8epilogue10collective6detail29Sm90TmaWarpSpecializedAdapterINS1I_15DefaultEpilogueISK_SL_SL_NS1H_6thread17LinearCombinationISK_Li1EffLNS1M_9ScaleType4KindE0ELNS_15FloatRoundStyleE2ESK_EENS1_15EpilogueDefaultEEEEEvvEEEEvNT_6ParamsE --------------------------
	.section	.nv.shared._ZN7cutlass13device_kernelINS_4gemm6kernel13GemmUniversalIN4cute5tupleIJiiiiEEENS1_10collective13CollectiveMmaINS1_37MainloopSm90TmaGmmaWarpSpecializedFP8ILi18ENS5_IJNS4_1CILi1EEENSA_ILi4EEESB_EEENS1_35KernelTmaWarpSpecializedCooperativeEEENS5_IJNSA_ILi256EEENSA_ILi128EEENSA_ILi32EEEEEENS_12float_e5m2_tENS5_IJlSB_lEEESK_SL_NS4_8TiledMMAINS4_8MMA_AtomIJNS4_4SM904GMMA31MMA_64x128x32_F32E5M2E5M2_SS_TNILNSP_7ScaleInE1ELSR_1EEEEEENS4_6LayoutINS5_IJNSA_ILi2EEESB_SB_EEENS5_IJSB_NSA_ILi0EEESX_EEEEENS5_IJNS4_10UnderscoreES10_S10_EEEEENS4_23SM90_TMA_LOAD_MULTICASTENS4_14ComposedLayoutINS4_7SwizzleILi1ELi4ELi3EEENS4_18smem_ptr_flag_bitsILi8EEENSU_INS5_IJNSA_ILi8EEESI_EEENS5_IJSI_SB_EEEEEEEvNS4_8identityENS4_13SM90_TMA_LOADES1D_vS1E_EENS_8epilogue10collective6detail29Sm90TmaWarpSpecializedAdapterINS1I_15DefaultEpilogueISK_SL_SL_NS1H_6thread17LinearCombinationISK_Li1EffLNS1M_9ScaleType4KindE0ELNS_15FloatRoundStyleE2ESK_EENS1_15EpilogueDefaultEEEEEvvEEEEvNT_6ParamsE,"aw",@nobits
	.sectionflags	@""
	.align	16
	.zero		1024


//--------------------- .nv.shared.reserved.0     --------------------------
	.section	.nv.shared.reserved.0,"aw",@nobits
	.weak		__nv_reservedSMEM_offset_0_alias
	.size		__nv_reservedSMEM_offset_0_alias, 0, 0
	.other		__nv_reservedSMEM_offset_0_alias,@"STO_CUDA_RESERVED_SHARED STV_DEFAULT"
__nv_reservedSMEM_offset_0_alias:
	.zero		0


//--------------------- .nv.global                --------------------------
	.section	.nv.global,"aw",@nobits
.nv.global:
	.type		_ZN40_INTERNAL_3f01319a_4_k_cu_29c86b6d_196134cute1_E,@object
	.size		_ZN40_INTERNAL_3f01319a_4_k_cu_29c86b6d_196134cute1_E,(_ZN40_INTERNAL_3f01319a_4_k_cu_29c86b6d_196134cuda3std3__45__cpo6cbeginE - _ZN40_INTERNAL_3f01319a_4_k_cu_29c86b6d_196134cute1_E)
_ZN40_INTERNAL_3f01319a_4_k_cu_29c86b6d_196134cute1_E:
	.zero		1
	.type		_ZN40_INTERNAL_3f01319a_4_k_cu_29c86b6d_196134cuda3std3__45__cpo6cbeginE,@object
	.size		_ZN40_INTERNAL_3f01319a_4_k_cu_29c86b6d_196134cuda3std3__45__cpo6cbeginE,(_ZN40_INTERNAL_3f01319a_4_k_cu_29c86b6d_196134cuda3std3__48in_placeE - _ZN40_INTERNAL_3f01319a_4_k_cu_29c86b6d_196134cuda3std3__45__cpo6cbeginE)
_ZN40_INTERNAL_3f01319a_4_k_cu_29c86b6d_196134cuda3std3__45__cpo6cbeginE:
	.zero		1
	.type		_ZN40_INTERNAL_3f01319a_4_k_cu_29c86b6d_196134cuda3std3__48in_placeE,@object
	.size		_ZN40_INTERNAL_3f01319a_4_k_cu_29c86b6d_196134cuda3std3__48in_placeE,(_ZN40_INTERNAL_3f01319a_4_k_cu_29c86b6d_196134cuda3std6ranges3__45__cpo9iter_moveE - _ZN40_INTERNAL_3f01319a_4_k_cu_29c86b6d_196134cuda3std3__48in_placeE)
_ZN40_INTERNAL_3f01319a_4_k_cu_29c86b6d_196134cuda3std3__48in_placeE:
	.zero		1
	.type		_ZN40_INTERNAL_3f01319a_4_k_cu_29c86b6d_196134cuda3std6ranges3__45__cpo9iter_moveE,@object
	.size		_ZN40_INTERNAL_3f01319a_4_k_cu_29c86b6d_196134cuda3std6ranges3__45__cpo9iter_moveE,(_ZN40_INTERNAL_3f01319a_4_k_cu_29c86b6d_196134cuda3std3__45__cpo5beginE - _ZN40_INTERNAL_3f01319a_4_k_cu_29c86b6d_196134cuda3std6ranges3__45__cpo9iter_moveE)
_ZN40_INTERNAL_3f01319a_4_k_cu_29c86b6d_196134cuda3std6ranges3__45__cpo9iter_moveE:
	.zero		1
	.type		_ZN40_INTERNAL_3f01319a_4_k_cu_29c86b6d_196134cuda3std3__45__cpo5beginE,@object
	.size		_ZN40_INTERNAL_3f01319a_4_k_cu_29c86b6d_196134cuda3std3__45__cpo5beginE,(_ZN40_INTERNAL_3f01319a_4_k_cu_29c86b6d_196134cuda3std3__442_GLOBAL__N__3f01319a_4_k_cu_29c86b6d_196136ignoreE - _ZN40_INTERNAL_3f01319a_4_k_cu_29c86b6d_196134cuda3std3__45__cpo5beginE)
_ZN40_INTERNAL_3f01319a_4_k_cu_29c86b6d_196134cuda3std3__45__cpo5beginE:
	.zero		1
	.type		_ZN40_INTERNAL_3f01319a_4_k_cu_29c86b6d_196134cuda3std3__442_GLOBAL__N__3f01319a_4_k_cu_29c86b6d_196136ignoreE,@object
	.size		_ZN40_INTERNAL_3f01319a_4_k_cu_29c86b6d_196134cuda3std3__442_GLOBAL__N__3f01319a_4_k_cu_29c86b6d_196136ignoreE,(_ZN40_INTERNAL_3f01319a_4_k_cu_29c86b6d_196134cute7productE - _ZN40_INTERNAL_3f01319a_4_k_cu_29c86b6d_196134cuda3std3__442_GLOBAL__N__3f01319a_4_k_cu_29c86b6d_196136ignoreE)
_ZN40_INTERNAL_3f01319a_4_k_cu_29c86b6d_196134cuda3std3__442_GLOBAL__N__3f01319a_4_k_cu_29c86b6d_196136ignoreE:
	.zero		1
	.type		_ZN40_INTERNAL_3f01319a_4_k_cu_29c86b6d_196134cute7productE,@object
	.size		_ZN40_INTERNAL_3f01319a_4_k_cu_29c86b6d_196134cute7productE,(_ZN40_INTERNAL_3f01319a_4_k_cu_29c86b6d_196134cuda3std3__45__cpo3endE - _ZN40_INTERNAL_3f01319a_4_k_cu_29c86b6d_196134cute7productE)
_ZN40_INTERNAL_3f01319a_4_k_cu_29c86b6d_196134cute7productE:
	.zero		1
	.type		_ZN40_INTERNAL_3f01319a_4_k_cu_29c86b6d_196134cuda3std3__45__cpo3endE,@object
	.size		_ZN40_INTERNAL_3f01319a_4_k_cu_29c86b6d_196134cuda3std3__45__cpo3endE,(_ZN40_INTERNAL_3f01319a_4_k_cu_29c86b6d_196134cuda3std3__419piecewise_constructE - _ZN40_INTERNAL_3f01319a_4_k_cu_29c86b6d_196134cuda3std3__45__cpo3endE)
_ZN40_INTERNAL_3f01319a_4_k_cu_29c86b6d_196134cuda3std3__45__cpo3endE:
	.zero		1
	.type		_ZN40_INTERNAL_3f01319a_4_k_cu_29c86b6d_196134cuda3std3__419piecewise_constructE,@object
	.size		_ZN40_INTERNAL_3f01319a_4_k_cu_29c86b6d_196134cuda3std3__419piecewise_constructE,(_ZN40_INTERNAL_3f01319a_4_k_cu_29c86b6d_196134cuda3std3__45__cpo4cendE - _ZN40_INTERNAL_3f01319a_4_k_cu_29c86b6d_196134cuda3std3__419piecewise_constructE)
_ZN40_INTERNAL_3f01319a_4_k_cu_29c86b6d_196134cuda3std3__419piecewise_constructE:
	.zero		1
	.type		_ZN40_INTERNAL_3f01319a_4_k_cu_29c86b6d_196134cuda3std3__45__cpo4cendE,@object
	.size		_ZN40_INTERNAL_3f01319a_4_k_cu_29c86b6d_196134cuda3std3__45__cpo4cendE,(_ZN40_INTERNAL_3f01319a_4_k_cu_29c86b6d_196134cuda3std6ranges3__45__cpo4swapE - _ZN40_INTERNAL_3f01319a_4_k_cu_29c86b6d_196134cuda3std3__45__cpo4cendE)
_ZN40_INTERNAL_3f01319a_4_k_cu_29c86b6d_196134cuda3std3__45__cpo4cendE:
	.zero		1
	.type		_ZN40_INTERNAL_3f01319a_4_k_cu_29c86b6d_196134cuda3std6ranges3__45__cpo4swapE,@object
	.size		_ZN40_INTERNAL_3f01319a_4_k_cu_29c86b6d_196134cuda3std6ranges3__45__cpo4swapE,(.L_7 - _ZN40_INTERNAL_3f01319a_4_k_cu_29c86b6d_196134cuda3std6ranges3__45__cpo4swapE)
_ZN40_INTERNAL_3f01319a_4_k_cu_29c86b6d_196134cuda3std6ranges3__45__cpo4swapE:
	.zero		1
.L_7:


//--------------------- .nv.constant0._ZN7cutlass13device_kernelINS_4gemm6kernel13GemmUniversalIN4cute5tupleIJiiiiEEENS1_10collective13CollectiveMmaINS1_37MainloopSm90TmaGmmaWarpSpecializedFP8ILi18ENS5_IJNS4_1CILi1EEENSA_ILi4EEESB_EEENS1_35KernelTmaWarpSpecializedCooperativeEEENS5_IJNSA_ILi256EEENSA_ILi128EEENSA_ILi32EEEEEENS_12float_e5m2_tENS5_IJlSB_lEEESK_SL_NS4_8TiledMMAINS4_8MMA_AtomIJNS4_4SM904GMMA31MMA_64x128x32_F32E5M2E5M2_SS_TNILNSP_7ScaleInE1ELSR_1EEEEEENS4_6LayoutINS5_IJNSA_ILi2EEESB_SB_EEENS5_IJSB_NSA_ILi0EEESX_EEEEENS5_IJNS4_10UnderscoreES10_S10_EEEEENS4_23SM90_TMA_LOAD_MULTICASTENS4_14ComposedLayoutINS4_7SwizzleILi1ELi4ELi3EEENS4_18smem_ptr_flag_bitsILi8EEENSU_INS5_IJNSA_ILi8EEESI_EEENS5_IJSI_SB_EEEEEEEvNS4_8identityENS4_13SM90_TMA_LOADES1D_vS1E_EENS_8epilogue10collective6detail29Sm90TmaWarpSpecializedAdapterINS1I_15DefaultEpilogueISK_SL_SL_NS1H_6thread17LinearCombinationISK_Li1EffLNS1M_9ScaleType4KindE0ELNS_15FloatRoundStyleE2ESK_EENS1_15EpilogueDefaultEEEEEvvEEEEvNT_6ParamsE --------------------------
	.section	.nv.constant0._ZN7cutlass13device_kernelINS_4gemm6kernel13GemmUniversalIN4cute5tupleIJiiiiEEENS1_10collective13CollectiveMmaINS1_37MainloopSm90TmaGmmaWarpSpecializedFP8ILi18ENS5_IJNS4_1CILi1EEENSA_ILi4EEESB_EEENS1_35KernelTmaWarpSpecializedCooperativeEEENS5_IJNSA_ILi256EEENSA_ILi128EEENSA_ILi32EEEEEENS_12float_e5m2_tENS5_IJlSB_lEEESK_SL_NS4_8TiledMMAINS4_8MMA_AtomIJNS4_4SM904GMMA31MMA_64x128x32_F32E5M2E5M2_SS_TNILNSP_7ScaleInE1ELSR_1EEEEEENS4_6LayoutINS5_IJNSA_ILi2EEESB_SB_EEENS5_IJSB_NSA_ILi0EEESX_EEEEENS5_IJNS4_10UnderscoreES10_S10_EEEEENS4_23SM90_TMA_LOAD_MULTICASTENS4_14ComposedLayoutINS4_7SwizzleILi1ELi4ELi3EEENS4_18smem_ptr_flag_bitsILi8EEENSU_INS5_IJNSA_ILi8EEESI_EEENS5_IJSI_SB_EEEEEEEvNS4_8identityENS4_13SM90_TMA_LOADES1D_vS1E_EENS_8epilogue10collective6detail29Sm90TmaWarpSpecializedAdapterINS1I_15DefaultEpilogueISK_SL_SL_NS1H_6thread17LinearCombinationISK_Li1EffLNS1M_9ScaleType4KindE0ELNS_15FloatRoundStyleE2ESK_EENS1_15EpilogueDefaultEEEEEvvEEEEvNT_6ParamsE,"a",@progbits
	.sectionflags	@""
	.align	4
.nv.constant0._ZN7cutlass13device_kernelINS_4gemm6kernel13GemmUniversalIN4cute5tupleIJiiiiEEENS1_10collective13CollectiveMmaINS1_37MainloopSm90TmaGmmaWarpSpecializedFP8ILi18ENS5_IJNS4_1CILi1EEENSA_ILi4EEESB_EEENS1_35KernelTmaWarpSpecializedCooperativeEEENS5_IJNSA_ILi256EEENSA_ILi128EEENSA_ILi32EEEEEENS_12float_e5m2_tENS5_IJlSB_lEEESK_SL_NS4_8TiledMMAINS4_8MMA_AtomIJNS4_4SM904GMMA31MMA_64x128x32_F32E5M2E5M2_SS_TNILNSP_7ScaleInE1ELSR_1EEEEEENS4_6LayoutINS5_IJNSA_ILi2EEESB_SB_EEENS5_IJSB_NSA_ILi0EEESX_EEEEENS5_IJNS4_10UnderscoreES10_S10_EEEEENS4_23SM90_TMA_LOAD_MULTICASTENS4_14ComposedLayoutINS4_7SwizzleILi1ELi4ELi3EEENS4_18smem_ptr_flag_bitsILi8EEENSU_INS5_IJNSA_ILi8EEESI_EEENS5_IJSI_SB_EEEEEEEvNS4_8identityENS4_13SM90_TMA_LOADES1D_vS1E_EENS_8epilogue10collective6detail29Sm90TmaWarpSpecializedAdapterINS1I_15DefaultEpilogueISK_SL_SL_NS1H_6thread17LinearCombinationISK_Li1EffLNS1M_9ScaleType4KindE0ELNS_15FloatRoundStyleE2ESK_EENS1_15EpilogueDefaultEEEEEvvEEEEvNT_6ParamsE:
	.zero		1664


//--------------------- SYMBOLS --------------------------

	.type		.nv.reservedSmem.offset0,@object
	.size		.nv.reservedSmem.offset0,0x4
